	.target	sm_100a

	.elftype	@"ET_EXEC"


//--------------------- .note.nv.tkinfo           --------------------------
	.section	.note.nv.tkinfo,"",@"SHT_NOTE"
	.sectionflags	@"SHF_NOTE_NV_TKINFO"
	.tkinfo
        /*0018*/ 	.word	0x00000002
        /*0030*/ 	.string	""
        /*0030*/ 	.string	"ptxas"
        /*0030*/ 	.string	"Cuda compilation tools, release 13.0, V13.0.88"
        /*0030*/ 	.string	"Build cuda_13.0.r13.0/compiler.36424714_0"
        /*0030*/ 	.string	"-arch sm_100a -m 64 "



//--------------------- .note.nv.cuinfo           --------------------------
	.section	.note.nv.cuinfo,"",@"SHT_NOTE"
	.sectionflags	@"SHF_NOTE_NV_CUINFO"
        /*0018*/ 	.short	0x0002
        /*001a*/ 	.short	0x0064
        /*001c*/ 	.short	0x0082
	.zero		2


//--------------------- .nv.info                  --------------------------
	.section	.nv.info,"",@"SHT_CUDA_INFO"
	.align	4


	//----- nvinfo : EIATTR_REGCOUNT
	.align		4
        /*0000*/ 	.byte	0x04, 0x2f
        /*0002*/ 	.short	(.L_19 - .L_18)
	.align		4
.L_18:
        /*0004*/ 	.word	index@(_ZN7cutlass13device_kernelINS_4gemm6kernel13GemmUniversalIN4cute5tupleIJiiiiEEENS1_10collective13CollectiveMmaINS1_35MainloopSm100TmaUmmaWarpSpecializedILi3ELi2ELi4ENS5_IJNS4_1CILi2EEENSA_ILi1EEESC_EEEEENS5_IJNSA_ILi256EEENSA_ILi128EEENSA_ILi64EEEEEENS_10tfloat32_tENS5_IJlSC_lEEESJ_SK_NS4_8TiledMMAINS4_8MMA_AtomIJNS4_23SM100_MMA_TF32_2x1SM_SSISJ_SJ_fLi256ELi128ELNS4_4UMMA5MajorE0ELSP_0ELNSO_7ScaleInE0ELSQ_0EEEEEENS4_6LayoutINS5_IJSC_SC_SC_EEENS5_IJNSA_ILi0EEESV_SV_EEEEENS5_IJNS4_10UnderscoreESY_SY_EEEEENS4_18SM100_TMA_2SM_LOADENS4_14ComposedLayoutINS4_7SwizzleILi3ELi4ELi3EEENS4_18smem_ptr_flag_bitsILi32EEENST_INS5_IJNSA_ILi8EEENSA_ILi32EEEEEENS5_IJS18_SC_EEEEEEEvNS4_8identityES11_S1C_vS1D_EENS_8epilogue10collective18CollectiveEpilogueINS1F_23Sm100TmaWarpSpecializedILi4ELi2ELi16ELb1ELb0EEEJNS5_IJSG_SG_SH_EEENS5_IJNST_ISG_SC_EENST_INSA_ILi16EEESC_EEEEESJ_SK_SJ_SK_NS1F_6fusion15FusionCallbacksIS1J_NS1P_17LinearCombinationISJ_fSJ_fLNS_15FloatRoundStyleE2EEES1K_S1O_JEEENS4_5SM1004TMEM4LOAD26SM100_TMEM_LOAD_32dp32b16xENS4_13SM90_TMA_LOADENS12_INS13_ILi2ELi4ELi3EEES16_NST_INS5_IJS17_S1M_EEENS5_IJS1M_SC_EEEEEEENS4_39AutoVectorizingCopyWithAssumedAlignmentILi128EEENS4_14SM90_TMA_STOREES24_S26_S26_EEEvvEEEEvNT_6ParamsE)
        /*0008*/ 	.word	0x00000060


	//----- nvinfo : EIATTR_FRAME_SIZE
	.align		4
.L_19:
        /*000c*/ 	.byte	0x04, 0x11
        /*000e*/ 	.short	(.L_21 - .L_20)
	.align		4
.L_20:
        /*0010*/ 	.word	index@($__internal_2_$__cuda_sm10x_tcgen05_guardrail_trap_unallocated_columns_being_dealloced)
        /*0014*/ 	.word	0x00000000


	//----- nvinfo : EIATTR_FRAME_SIZE
	.align		4
.L_21:
        /*0018*/ 	.byte	0x04, 0x11
        /*001a*/ 	.short	(.L_23 - .L_22)
	.align		4
.L_22:
        /*001c*/ 	.word	index@($__internal_1_$__cuda_sm10x_tcgen05_guardrail_trap_phase_invalid_during_alloc)
        /*0020*/ 	.word	0x00000000


	//----- nvinfo : EIATTR_FRAME_SIZE
	.align		4
.L_23:
        /*0024*/ 	.byte	0x04, 0x11
        /*0026*/ 	.short	(.L_25 - .L_24)
	.align		4
.L_24:
        /*0028*/ 	.word	index@($__internal_0_$__cuda_sm10x_tcgen05_guardrail_trap_col_being_dealloced_not_returned_by_alloc)
        /*002c*/ 	.word	0x00000000


	//----- nvinfo : EIATTR_FRAME_SIZE
	.align		4
.L_25:
        /*0030*/ 	.byte	0x04, 0x11
        /*0032*/ 	.short	(.L_27 - .L_26)
	.align		4
.L_26:
        /*0034*/ 	.word	index@(_ZN7cutlass13device_kernelINS_4gemm6kernel13GemmUniversalIN4cute5tupleIJiiiiEEENS1_10collective13CollectiveMmaINS1_35MainloopSm100TmaUmmaWarpSpecializedILi3ELi2ELi4ENS5_IJNS4_1CILi2EEENSA_ILi1EEESC_EEEEENS5_IJNSA_ILi256EEENSA_ILi128EEENSA_ILi64EEEEEENS_10tfloat32_tENS5_IJlSC_lEEESJ_SK_NS4_8TiledMMAINS4_8MMA_AtomIJNS4_23SM100_MMA_TF32_2x1SM_SSISJ_SJ_fLi256ELi128ELNS4_4UMMA5MajorE0ELSP_0ELNSO_7ScaleInE0ELSQ_0EEEEEENS4_6LayoutINS5_IJSC_SC_SC_EEENS5_IJNSA_ILi0EEESV_SV_EEEEENS5_IJNS4_10UnderscoreESY_SY_EEEEENS4_18SM100_TMA_2SM_LOADENS4_14ComposedLayoutINS4_7SwizzleILi3ELi4ELi3EEENS4_18smem_ptr_flag_bitsILi32EEENST_INS5_IJNSA_ILi8EEENSA_ILi32EEEEEENS5_IJS18_SC_EEEEEEEvNS4_8identityES11_S1C_vS1D_EENS_8epilogue10collective18CollectiveEpilogueINS1F_23Sm100TmaWarpSpecializedILi4ELi2ELi16ELb1ELb0EEEJNS5_IJSG_SG_SH_EEENS5_IJNST_ISG_SC_EENST_INSA_ILi16EEESC_EEEEESJ_SK_SJ_SK_NS1F_6fusion15FusionCallbacksIS1J_NS1P_17LinearCombinationISJ_fSJ_fLNS_15FloatRoundStyleE2EEES1K_S1O_JEEENS4_5SM1004TMEM4LOAD26SM100_TMEM_LOAD_32dp32b16xENS4_13SM90_TMA_LOADENS12_INS13_ILi2ELi4ELi3EEES16_NST_INS5_IJS17_S1M_EEENS5_IJS1M_SC_EEEEEEENS4_39AutoVectorizingCopyWithAssumedAlignmentILi128EEENS4_14SM90_TMA_STOREES24_S26_S26_EEEvvEEEEvNT_6ParamsE)
        /*0038*/ 	.word	0x00000000


	//----- nvinfo : EIATTR_MIN_STACK_SIZE
	.align		4
.L_27:
        /*003c*/ 	.byte	0x04, 0x12
        /*003e*/ 	.short	(.L_29 - .L_28)
	.align		4
.L_28:
        /*0040*/ 	.word	index@(_ZN7cutlass13device_kernelINS_4gemm6kernel13GemmUniversalIN4cute5tupleIJiiiiEEENS1_10collective13CollectiveMmaINS1_35MainloopSm100TmaUmmaWarpSpecializedILi3ELi2ELi4ENS5_IJNS4_1CILi2EEENSA_ILi1EEESC_EEEEENS5_IJNSA_ILi256EEENSA_ILi128EEENSA_ILi64EEEEEENS_10tfloat32_tENS5_IJlSC_lEEESJ_SK_NS4_8TiledMMAINS4_8MMA_AtomIJNS4_23SM100_MMA_TF32_2x1SM_SSISJ_SJ_fLi256ELi128ELNS4_4UMMA5MajorE0ELSP_0ELNSO_7ScaleInE0ELSQ_0EEEEEENS4_6LayoutINS5_IJSC_SC_SC_EEENS5_IJNSA_ILi0EEESV_SV_EEEEENS5_IJNS4_10UnderscoreESY_SY_EEEEENS4_18SM100_TMA_2SM_LOADENS4_14ComposedLayoutINS4_7SwizzleILi3ELi4ELi3EEENS4_18smem_ptr_flag_bitsILi32EEENST_INS5_IJNSA_ILi8EEENSA_ILi32EEEEEENS5_IJS18_SC_EEEEEEEvNS4_8identityES11_S1C_vS1D_EENS_8epilogue10collective18CollectiveEpilogueINS1F_23Sm100TmaWarpSpecializedILi4ELi2ELi16ELb1ELb0EEEJNS5_IJSG_SG_SH_EEENS5_IJNST_ISG_SC_EENST_INSA_ILi16EEESC_EEEEESJ_SK_SJ_SK_NS1F_6fusion15FusionCallbacksIS1J_NS1P_17LinearCombinationISJ_fSJ_fLNS_15FloatRoundStyleE2EEES1K_S1O_JEEENS4_5SM1004TMEM4LOAD26SM100_TMEM_LOAD_32dp32b16xENS4_13SM90_TMA_LOADENS12_INS13_ILi2ELi4ELi3EEES16_NST_INS5_IJS17_S1M_EEENS5_IJS1M_SC_EEEEEEENS4_39AutoVectorizingCopyWithAssumedAlignmentILi128EEENS4_14SM90_TMA_STOREES24_S26_S26_EEEvvEEEEvNT_6ParamsE)
        /*0044*/ 	.word	0x00000000
.L_29:


//--------------------- .nv.compat                --------------------------
	.section	.nv.compat,"",@"SHT_CUDA_COMPAT_INFO"
	.align	4
        /*0000*/ 	.byte	0x02, 0x09, 0x01, 0x00, 0x02, 0x02, 0x02, 0x00, 0x02, 0x05, 0x05, 0x00, 0x03, 0x07, 0x01, 0x01
        /*0010*/ 	.byte	0x02, 0x03, 0x01, 0x00, 0x02, 0x06, 0x01, 0x00, 0x04, 0x0b, 0x08, 0x00, 0x09, 0x00, 0x00, 0x00
        /*0020*/ 	.byte	0x00, 0x00, 0x00, 0x00


//--------------------- .nv.info._ZN7cutlass13device_kernelINS_4gemm6kernel13GemmUniversalIN4cute5tupleIJiiiiEEENS1_10collective13CollectiveMmaINS1_35MainloopSm100TmaUmmaWarpSpecializedILi3ELi2ELi4ENS5_IJNS4_1CILi2EEENSA_ILi1EEESC_EEEEENS5_IJNSA_ILi256EEENSA_ILi128EEENSA_ILi64EEEEEENS_10tfloat32_tENS5_IJlSC_lEEESJ_SK_NS4_8TiledMMAINS4_8MMA_AtomIJNS4_23SM100_MMA_TF32_2x1SM_SSISJ_SJ_fLi256ELi128ELNS4_4UMMA5MajorE0ELSP_0ELNSO_7ScaleInE0ELSQ_0EEEEEENS4_6LayoutINS5_IJSC_SC_SC_EEENS5_IJNSA_ILi0EEESV_SV_EEEEENS5_IJNS4_10UnderscoreESY_SY_EEEEENS4_18SM100_TMA_2SM_LOADENS4_14ComposedLayoutINS4_7SwizzleILi3ELi4ELi3EEENS4_18smem_ptr_flag_bitsILi32EEENST_INS5_IJNSA_ILi8EEENSA_ILi32EEEEEENS5_IJS18_SC_EEEEEEEvNS4_8identityES11_S1C_vS1D_EENS_8epilogue10collective18CollectiveEpilogueINS1F_23Sm100TmaWarpSpecializedILi4ELi2ELi16ELb1ELb0EEEJNS5_IJSG_SG_SH_EEENS5_IJNST_ISG_SC_EENST_INSA_ILi16EEESC_EEEEESJ_SK_SJ_SK_NS1F_6fusion15FusionCallbacksIS1J_NS1P_17LinearCombinationISJ_fSJ_fLNS_15FloatRoundStyleE2EEES1K_S1O_JEEENS4_5SM1004TMEM4LOAD26SM100_TMEM_LOAD_32dp32b16xENS4_13SM90_TMA_LOADENS12_INS13_ILi2ELi4ELi3EEES16_NST_INS5_IJS17_S1M_EEENS5_IJS1M_SC_EEEEEEENS4_39AutoVectorizingCopyWithAssumedAlignmentILi128EEENS4_14SM90_TMA_STOREES24_S26_S26_EEEvvEEEEvNT_6ParamsE --------------------------
	.section	.nv.info._ZN7cutlass13device_kernelINS_4gemm6kernel13GemmUniversalIN4cute5tupleIJiiiiEEENS1_10collective13CollectiveMmaINS1_35MainloopSm100TmaUmmaWarpSpecializedILi3ELi2ELi4ENS5_IJNS4_1CILi2EEENSA_ILi1EEESC_EEEEENS5_IJNSA_ILi256EEENSA_ILi128EEENSA_ILi64EEEEEENS_10tfloat32_tENS5_IJlSC_lEEESJ_SK_NS4_8TiledMMAINS4_8MMA_AtomIJNS4_23SM100_MMA_TF32_2x1SM_SSISJ_SJ_fLi256ELi128ELNS4_4UMMA5MajorE0ELSP_0ELNSO_7ScaleInE0ELSQ_0EEEEEENS4_6LayoutINS5_IJSC_SC_SC_EEENS5_IJNSA_ILi0EEESV_SV_EEEEENS5_IJNS4_10UnderscoreESY_SY_EEEEENS4_18SM100_TMA_2SM_LOADENS4_14ComposedLayoutINS4_7SwizzleILi3ELi4ELi3EEENS4_18smem_ptr_flag_bitsILi32EEENST_INS5_IJNSA_ILi8EEENSA_ILi32EEEEEENS5_IJS18_SC_EEEEEEEvNS4_8identityES11_S1C_vS1D_EENS_8epilogue10collective18CollectiveEpilogueINS1F_23Sm100TmaWarpSpecializedILi4ELi2ELi16ELb1ELb0EEEJNS5_IJSG_SG_SH_EEENS5_IJNST_ISG_SC_EENST_INSA_ILi16EEESC_EEEEESJ_SK_SJ_SK_NS1F_6fusion15FusionCallbacksIS1J_NS1P_17LinearCombinationISJ_fSJ_fLNS_15FloatRoundStyleE2EEES1K_S1O_JEEENS4_5SM1004TMEM4LOAD26SM100_TMEM_LOAD_32dp32b16xENS4_13SM90_TMA_LOADENS12_INS13_ILi2ELi4ELi3EEES16_NST_INS5_IJS17_S1M_EEENS5_IJS1M_SC_EEEEEEENS4_39AutoVectorizingCopyWithAssumedAlignmentILi128EEENS4_14SM90_TMA_STOREES24_S26_S26_EEEvvEEEEvNT_6ParamsE,"",@"SHT_CUDA_INFO"
	.sectionflags	@""
	.align	4


	//----- nvinfo : EIATTR_CUDA_API_VERSION
	.align		4
        /*0000*/ 	.byte	0x04, 0x37
        /*0002*/ 	.short	(.L_31 - .L_30)
.L_30:
        /*0004*/ 	.word	0x00000082


	//----- nvinfo : EIATTR_KPARAM_INFO
	.align		4
.L_31:
        /*0008*/ 	.byte	0x04, 0x17
        /*000a*/ 	.short	(.L_33 - .L_32)
.L_32:
        /*000c*/ 	.word	0x00000000
        /*0010*/ 	.short	0x0000
        /*0012*/ 	.short	0x0000
        /*0014*/ 	.byte	0x00, 0xf0, 0x01, 0x20


	//----- nvinfo : EIATTR_AT_ENTRY_FRAGMENTS
	.align		4
.L_33:
        /*0018*/ 	.byte	0x04, 0x4f
        /*001a*/ 	.short	(.L_35 - .L_34)


	//   ....[0]....
.L_34:
        /*001c*/ 	.word	0x00000007


	//----- nvinfo : EIATTR_RESERVED_SMEM_USED
	.align		4
.L_35:
        /*0020*/ 	.byte	0x01, 0x41
	.zero		2


	//----- nvinfo : EIATTR_SPARSE_MMA_MASK
	.align		4
        /*0024*/ 	.byte	0x03, 0x50
        /*0026*/ 	.short	0x0000


	//----- nvinfo : EIATTR_TCGEN05_2CTA_USED
	.align		4
        /*0028*/ 	.byte	0x01, 0x52
	.zero		2


	//----- nvinfo : EIATTR_MAXREG_COUNT
	.align		4
        /*002c*/ 	.byte	0x03, 0x1b
        /*002e*/ 	.short	0x00ff


	//----- nvinfo : EIATTR_NUM_BARRIERS
	.align		4
        /*0030*/ 	.byte	0x02, 0x4c
        /*0032*/ 	.byte	0x07
	.zero		1


	//----- nvinfo : EIATTR_EXTERNS
	.align		4
        /*0034*/ 	.byte	0x04, 0x0f
        /*0036*/ 	.short	(.L_37 - .L_36)


	//   ....[0]....
	.align		4
.L_36:
        /*0038*/ 	.word	index@(__assertfail)


	//----- nvinfo : EIATTR_MERCURY_ISA_VERSION
	.align		4
.L_37:
        /*003c*/ 	.byte	0x03, 0x5f
        /*003e*/ 	.short	0x0101


	//----- nvinfo : EIATTR_INT_WARP_WIDE_INSTR_OFFSETS
	.align		4
        /*0040*/ 	.byte	0x04, 0x31
        /*0042*/ 	.short	(.L_39 - .L_38)


	//   ....[0]....
.L_38:
        /*0044*/ 	.word	0x00000cf0


	//   ....[1]....
        /*0048*/ 	.word	0x00000d90


	//   ....[2]....
        /*004c*/ 	.word	0x00002260


	//   ....[3]....
        /*0050*/ 	.word	0x00004270


	//   ....[4]....
        /*0054*/ 	.word	0x00004290


	//   ....[5]....
        /*0058*/ 	.word	0x000042c0


	//   ....[6]....
        /*005c*/ 	.word	0x00004bf0


	//   ....[7]....
        /*0060*/ 	.word	0x00004c60


	//   ....[8]....
        /*0064*/ 	.word	0x00004d50


	//   ....[9]....
        /*0068*/ 	.word	0x00004dd0


	//   ....[10]....
        /*006c*/ 	.word	0x00004ec0


	//   ....[11]....
        /*0070*/ 	.word	0x00004f40


	//   ....[12]....
        /*0074*/ 	.word	0x00005040


	//   ....[13]....
        /*0078*/ 	.word	0x000050d0


	//   ....[14]....
        /*007c*/ 	.word	0x000051d0


	//   ....[15]....
        /*0080*/ 	.word	0x000052b0


	//   ....[16]....
        /*0084*/ 	.word	0x00005350


	//   ....[17]....
        /*0088*/ 	.word	0x00005440


	//   ....[18]....
        /*008c*/ 	.word	0x000054e0


	//   ....[19]....
        /*0090*/ 	.word	0x000055f0


	//   ....[20]....
        /*0094*/ 	.word	0x00005750


	//   ....[21]....
        /*0098*/ 	.word	0x000058a0


	//----- nvinfo : EIATTR_COOP_GROUP_MASK_REGIDS
	.align		4
.L_39:
        /*009c*/ 	.byte	0x04, 0x29
        /*009e*/ 	.short	(.L_41 - .L_40)


	//   ....[0]....
.L_40:
        /*00a0*/ 	.word	0xffffffff


	//   ....[1]....
        /*00a4*/ 	.word	0xffffffff


	//   ....[2]....
        /*00a8*/ 	.word	0xffffffff


	//   ....[3]....
        /*00ac*/ 	.word	0xffffffff


	//   ....[4]....
        /*00b0*/ 	.word	0xffffffff


	//   ....[5]....
        /*00b4*/ 	.word	0xffffffff


	//   ....[6]....
        /*00b8*/ 	.word	0xffffffff


	//   ....[7]....
        /*00bc*/ 	.word	0xffffffff


	//   ....[8]....
        /*00c0*/ 	.word	0xffffffff


	//   ....[9]....
        /*00c4*/ 	.word	0xffffffff


	//   ....[10]....
        /*00c8*/ 	.word	0xffffffff


	//   ....[11]....
        /*00cc*/ 	.word	0xffffffff


	//   ....[12]....
        /*00d0*/ 	.word	0xffffffff


	//   ....[13]....
        /*00d4*/ 	.word	0xffffffff


	//----- nvinfo : EIATTR_COOP_GROUP_INSTR_OFFSETS
	.align		4
.L_41:
        /*00d8*/ 	.byte	0x04, 0x28
        /*00da*/ 	.short	(.L_43 - .L_42)


	//   ....[0]....
.L_42:
        /*00dc*/ 	.word	0x000000c0


	//   ....[1]....
        /*00e0*/ 	.word	0x00000500


	//   ....[2]....
        /*00e4*/ 	.word	0x00000660


	//   ....[3]....
        /*00e8*/ 	.word	0x000007f0


	//   ....[4]....
        /*00ec*/ 	.word	0x000008e0


	//   ....[5]....
        /*00f0*/ 	.word	0x00000a40


	//   ....[6]....
        /*00f4*/ 	.word	0x00000bd0


	//   ....[7]....
        /*00f8*/ 	.word	0x00000e10


	//   ....[8]....
        /*00fc*/ 	.word	0x00002140


	//   ....[9]....
        /*0100*/ 	.word	0x00002e90


	//   ....[10]....
        /*0104*/ 	.word	0x00003360


	//   ....[11]....
        /*0108*/ 	.word	0x00003390


	//   ....[12]....
        /*010c*/ 	.word	0x00004170


	//   ....[13]....
        /*0110*/ 	.word	0x00004380


	//----- nvinfo : EIATTR_VRC_CTA_INIT_COUNT
	.align		4
.L_43:
        /*0114*/ 	.byte	0x02, 0x4a
        /*0116*/ 	.byte	0x80
	.zero		1


	//----- nvinfo : EIATTR_SYSCALL_OFFSETS
	.align		4
        /*0118*/ 	.byte	0x04, 0x46
        /*011a*/ 	.short	(.L_45 - .L_44)


	//   ....[0]....
.L_44:
        /*011c*/ 	.word	0x00006310


	//   ....[1]....
        /*0120*/ 	.word	0x00006400


	//   ....[2]....
        /*0124*/ 	.word	0x00006b60


	//   ....[3]....
        /*0128*/ 	.word	0x000074e0


	//   ....[4]....
        /*012c*/ 	.word	0x00007e30


	//   ....[5]....
        /*0130*/ 	.word	0x000087d0


	//   ....[6]....
        /*0134*/ 	.word	0x00009170


	//   ....[7]....
        /*0138*/ 	.word	0x00009b40


	//   ....[8]....
        /*013c*/ 	.word	0x0000a4e0


	//   ....[9]....
        /*0140*/ 	.word	0x0000ae30


	//----- nvinfo : EIATTR_MBARRIER_INSTR_OFFSETS
	.align		4
.L_45:
        /*0144*/ 	.byte	0x04, 0x39
        /*0146*/ 	.short	(.L_47 - .L_46)


	//   ....[0]....
.L_46:
        /*0148*/ 	.word	0x000005f0
        /*014c*/ 	.word	0x000000ff
        /*0150*/ 	.word	0x00000000
        /*0154*/ 	.short	0x0100
        /*0156*/ 	.byte	0x08
	.zero		1


	//   ....[1]....
        /*0158*/ 	.word	0x00000600
        /*015c*/ 	.word	0x000000ff
        /*0160*/ 	.word	0x00000018
        /*0164*/ 	.short	0x0100
        /*0166*/ 	.byte	0x08
	.zero		1


	//   ....[2]....
        /*0168*/ 	.word	0x00000610
        /*016c*/ 	.word	0x000000ff
        /*0170*/ 	.word	0x00000008
        /*0174*/ 	.short	0x0100
        /*0176*/ 	.byte	0x08
	.zero		1


	//   ....[3]....
        /*0178*/ 	.word	0x00000620
        /*017c*/ 	.word	0x000000ff
        /*0180*/ 	.word	0x00000020
        /*0184*/ 	.short	0x0100
        /*0186*/ 	.byte	0x08
	.zero		1


	//   ....[4]....
        /*0188*/ 	.word	0x00000630
        /*018c*/ 	.word	0x000000ff
        /*0190*/ 	.word	0x00000010
        /*0194*/ 	.short	0x0100
        /*0196*/ 	.byte	0x08
	.zero		1


	//   ....[5]....
        /*0198*/ 	.word	0x00000640
        /*019c*/ 	.word	0x000000ff
        /*01a0*/ 	.word	0x00000028
        /*01a4*/ 	.short	0x0100
        /*01a6*/ 	.byte	0x08
	.zero		1


	//   ....[6]....
        /*01a8*/ 	.word	0x00000760
        /*01ac*/ 	.word	0x000000ff
        /*01b0*/ 	.word	0x00000030
        /*01b4*/ 	.short	0x0100
        /*01b6*/ 	.byte	0x09
	.zero		1


	//   ....[7]....
        /*01b8*/ 	.word	0x00000770
        /*01bc*/ 	.word	0x000000ff
        /*01c0*/ 	.word	0x00000050
        /*01c4*/ 	.short	0x0100
        /*01c6*/ 	.byte	0x09
	.zero		1


	//   ....[8]....
        /*01c8*/ 	.word	0x00000780
        /*01cc*/ 	.word	0x000000ff
        /*01d0*/ 	.word	0x00000038
        /*01d4*/ 	.short	0x0100
        /*01d6*/ 	.byte	0x09
	.zero		1


	//   ....[9]....
        /*01d8*/ 	.word	0x00000790
        /*01dc*/ 	.word	0x000000ff
        /*01e0*/ 	.word	0x00000058
        /*01e4*/ 	.short	0x0100
        /*01e6*/ 	.byte	0x09
	.zero		1


	//   ....[10]....
        /*01e8*/ 	.word	0x000007a0
        /*01ec*/ 	.word	0x000000ff
        /*01f0*/ 	.word	0x00000040
        /*01f4*/ 	.short	0x0100
        /*01f6*/ 	.byte	0x09
	.zero		1


	//   ....[11]....
        /*01f8*/ 	.word	0x000007b0
        /*01fc*/ 	.word	0x000000ff
        /*0200*/ 	.word	0x00000060
        /*0204*/ 	.short	0x0100
        /*0206*/ 	.byte	0x09
	.zero		1


	//   ....[12]....
        /*0208*/ 	.word	0x000007c0
        /*020c*/ 	.word	0x000000ff
        /*0210*/ 	.word	0x00000048
        /*0214*/ 	.short	0x0100
        /*0216*/ 	.byte	0x09
	.zero		1


	//   ....[13]....
        /*0218*/ 	.word	0x000007d0
        /*021c*/ 	.word	0x000000ff
        /*0220*/ 	.word	0x00000068
        /*0224*/ 	.short	0x0100
        /*0226*/ 	.byte	0x09
	.zero		1


	//   ....[14]....
        /*0228*/ 	.word	0x000008b0
        /*022c*/ 	.word	0x000000ff
        /*0230*/ 	.word	0x00000070
        /*0234*/ 	.short	0x0100
        /*0236*/ 	.byte	0x08
	.zero		1


	//   ....[15]....
        /*0238*/ 	.word	0x000008c0
        /*023c*/ 	.word	0x000000ff
        /*0240*/ 	.word	0x00000078
        /*0244*/ 	.short	0x0100
        /*0246*/ 	.byte	0x08
	.zero		1


	//   ....[16]....
        /*0248*/ 	.word	0x000009f0
        /*024c*/ 	.word	0x000000ff
        /*0250*/ 	.word	0x00000080
        /*0254*/ 	.short	0x0100
        /*0256*/ 	.byte	0x08
	.zero		1


	//   ....[17]....
        /*0258*/ 	.word	0x00000a00
        /*025c*/ 	.word	0x000000ff
        /*0260*/ 	.word	0x00000090
        /*0264*/ 	.short	0x0100
        /*0266*/ 	.byte	0x08
	.zero		1


	//   ....[18]....
        /*0268*/ 	.word	0x00000a10
        /*026c*/ 	.word	0x000000ff
        /*0270*/ 	.word	0x00000088
        /*0274*/ 	.short	0x0100
        /*0276*/ 	.byte	0x08
	.zero		1


	//   ....[19]....
        /*0278*/ 	.word	0x00000a20
        /*027c*/ 	.word	0x000000ff
        /*0280*/ 	.word	0x00000098
        /*0284*/ 	.short	0x0100
        /*0286*/ 	.byte	0x08
	.zero		1


	//   ....[20]....
        /*0288*/ 	.word	0x00000b40
        /*028c*/ 	.word	0x000000ff
        /*0290*/ 	.word	0x000000a0
        /*0294*/ 	.short	0x0100
        /*0296*/ 	.byte	0x09
	.zero		1


	//   ....[21]....
        /*0298*/ 	.word	0x00000b50
        /*029c*/ 	.word	0x000000ff
        /*02a0*/ 	.word	0x000000c0
        /*02a4*/ 	.short	0x0100
        /*02a6*/ 	.byte	0x09
	.zero		1


	//   ....[22]....
        /*02a8*/ 	.word	0x00000b60
        /*02ac*/ 	.word	0x000000ff
        /*02b0*/ 	.word	0x000000a8
        /*02b4*/ 	.short	0x0100
        /*02b6*/ 	.byte	0x09
	.zero		1


	//   ....[23]....
        /*02b8*/ 	.word	0x00000b70
        /*02bc*/ 	.word	0x000000ff
        /*02c0*/ 	.word	0x000000c8
        /*02c4*/ 	.short	0x0100
        /*02c6*/ 	.byte	0x09
	.zero		1


	//   ....[24]....
        /*02c8*/ 	.word	0x00000b80
        /*02cc*/ 	.word	0x000000ff
        /*02d0*/ 	.word	0x000000b0
        /*02d4*/ 	.short	0x0100
        /*02d6*/ 	.byte	0x09
	.zero		1


	//   ....[25]....
        /*02d8*/ 	.word	0x00000b90
        /*02dc*/ 	.word	0x000000ff
        /*02e0*/ 	.word	0x000000d0
        /*02e4*/ 	.short	0x0100
        /*02e6*/ 	.byte	0x09
	.zero		1


	//   ....[26]....
        /*02e8*/ 	.word	0x00000ba0
        /*02ec*/ 	.word	0x000000ff
        /*02f0*/ 	.word	0x000000b8
        /*02f4*/ 	.short	0x0100
        /*02f6*/ 	.byte	0x09
	.zero		1


	//   ....[27]....
        /*02f8*/ 	.word	0x00000bb0
        /*02fc*/ 	.word	0x000000ff
        /*0300*/ 	.word	0x000000d8
        /*0304*/ 	.short	0x0100
        /*0306*/ 	.byte	0x09
	.zero		1


	//   ....[28]....
        /*0308*/ 	.word	0x00000ca0
        /*030c*/ 	.word	0x000000ff
        /*0310*/ 	.word	0x000000e0
        /*0314*/ 	.short	0x0100
        /*0316*/ 	.byte	0x08
	.zero		1


	//   ....[29]....
        /*0318*/ 	.word	0x00000cb0
        /*031c*/ 	.word	0x000000ff
        /*0320*/ 	.word	0x000000f0
        /*0324*/ 	.short	0x0100
        /*0326*/ 	.byte	0x08
	.zero		1


	//   ....[30]....
        /*0328*/ 	.word	0x00000cc0
        /*032c*/ 	.word	0x000000ff
        /*0330*/ 	.word	0x000000e8
        /*0334*/ 	.short	0x0100
        /*0336*/ 	.byte	0x08
	.zero		1


	//   ....[31]....
        /*0338*/ 	.word	0x00000cd0
        /*033c*/ 	.word	0x000000ff
        /*0340*/ 	.word	0x000000f8
        /*0344*/ 	.short	0x0100
        /*0346*/ 	.byte	0x08
	.zero		1


	//   ....[32]....
        /*0348*/ 	.word	0x00000dc0
        /*034c*/ 	.word	0x000000ff
        /*0350*/ 	.word	0x00000100
        /*0354*/ 	.short	0x0100
        /*0356*/ 	.byte	0x07
	.zero		1


	//   ....[33]....
        /*0358*/ 	.word	0x000017e0
        /*035c*/ 	.word	0x00000003
        /*0360*/ 	.word	0x000000f0
        /*0364*/ 	.short	0x010a
        /*0366*/ 	.byte	0xff
	.zero		1


	//   ....[34]....
        /*0368*/ 	.word	0x00001810
        /*036c*/ 	.word	0x00000003
        /*0370*/ 	.word	0x000000e0
        /*0374*/ 	.short	0x0101
        /*0376*/ 	.byte	0xff
	.zero		1


	//   ....[35]....
        /*0378*/ 	.word	0x00001910
        /*037c*/ 	.word	0x000000ff
        /*0380*/ 	.word	0x00000018
        /*0384*/ 	.short	0x010a
        /*0386*/ 	.byte	0x08
	.zero		1


	//   ....[36]....
        /*0388*/ 	.word	0x000019e0
        /*038c*/ 	.word	0x000000ff
        /*0390*/ 	.word	0x00000018
        /*0394*/ 	.short	0x010a
        /*0396*/ 	.byte	0x21
	.zero		1


	//   ....[37]....
        /*0398*/ 	.word	0x00001b90
        /*039c*/ 	.word	0x000000ff
        /*03a0*/ 	.word	0x00000018
        /*03a4*/ 	.short	0x010a
        /*03a6*/ 	.byte	0x08
	.zero		1


	//   ....[38]....
        /*03a8*/ 	.word	0x00001d50
        /*03ac*/ 	.word	0x000000ff
        /*03b0*/ 	.word	0x00000078
        /*03b4*/ 	.short	0x0101
        /*03b6*/ 	.byte	0x06
	.zero		1


	//   ....[39]....
        /*03b8*/ 	.word	0x00001d70
        /*03bc*/ 	.word	0x000000ff
        /*03c0*/ 	.word	0x00000018
        /*03c4*/ 	.short	0x010a
        /*03c6*/ 	.byte	0x08
	.zero		1


	//   ....[40]....
        /*03c8*/ 	.word	0x00001df0
        /*03cc*/ 	.word	0x000000ff
        /*03d0*/ 	.word	0x00000018
        /*03d4*/ 	.short	0x010a
        /*03d6*/ 	.byte	0x21
	.zero		1


	//   ....[41]....
        /*03d8*/ 	.word	0x00001f80
        /*03dc*/ 	.word	0x000000ff
        /*03e0*/ 	.word	0x00000018
        /*03e4*/ 	.short	0x010a
        /*03e6*/ 	.byte	0x08
	.zero		1


	//   ....[42]....
        /*03e8*/ 	.word	0x00002170
        /*03ec*/ 	.word	0x00000002
        /*03f0*/ 	.word	0x00000080
        /*03f4*/ 	.short	0x010a
        /*03f6*/ 	.byte	0xff
	.zero		1


	//   ....[43]....
        /*03f8*/ 	.word	0x00002230
        /*03fc*/ 	.word	0x00000002
        /*0400*/ 	.word	0x00000000
        /*0404*/ 	.short	0x0101
        /*0406*/ 	.byte	0xff
	.zero		1


	//   ....[44]....
        /*0408*/ 	.word	0x00002790
        /*040c*/ 	.word	0x000000ff
        /*0410*/ 	.word	0x00000000
        /*0414*/ 	.short	0x010a
        /*0416*/ 	.byte	0x04
	.zero		1


	//   ....[45]....
        /*0418*/ 	.word	0x00002820
        /*041c*/ 	.word	0x000000ff
        /*0420*/ 	.word	0x00000000
        /*0424*/ 	.short	0x010a
        /*0426*/ 	.byte	0x04
	.zero		1


	//   ....[46]....
        /*0428*/ 	.word	0x000028c0
        /*042c*/ 	.word	0x00000000
        /*0430*/ 	.word	0x00000000
        /*0434*/ 	.short	0x010a
        /*0436*/ 	.byte	0xff
	.zero		1


	//   ....[47]....
        /*0438*/ 	.word	0x000029f0
        /*043c*/ 	.word	0x00000000
        /*0440*/ 	.word	0x000000e0
        /*0444*/ 	.short	0x010a
        /*0446*/ 	.byte	0xff
	.zero		1


	//   ....[48]....
        /*0448*/ 	.word	0x00002a60
        /*044c*/ 	.word	0x00000004
        /*0450*/ 	.word	0x00000000
        /*0454*/ 	.short	0x0101
        /*0456*/ 	.byte	0xff
	.zero		1


	//   ....[49]....
        /*0458*/ 	.word	0x00002a80
        /*045c*/ 	.word	0x000000ff
        /*0460*/ 	.word	0x00000090
        /*0464*/ 	.short	0x010a
        /*0466*/ 	.byte	0x05
	.zero		1


	//   ....[50]....
        /*0468*/ 	.word	0x00002ba0
        /*046c*/ 	.word	0x00000000
        /*0470*/ 	.word	0x00000080
        /*0474*/ 	.short	0x010a
        /*0476*/ 	.byte	0xff
	.zero		1


	//   ....[51]....
        /*0478*/ 	.word	0x00002ca0
        /*047c*/ 	.word	0x00000000
        /*0480*/ 	.word	0x00000000
        /*0484*/ 	.short	0x0101
        /*0486*/ 	.byte	0xff
	.zero		1


	//   ....[52]....
        /*0488*/ 	.word	0x00002d30
        /*048c*/ 	.word	0x000000ff
        /*0490*/ 	.word	0x00000090
        /*0494*/ 	.short	0x0106
        /*0496*/ 	.byte	0x05
	.zero		1


	//   ....[53]....
        /*0498*/ 	.word	0x00002d50
        /*049c*/ 	.word	0x000000ff
        /*04a0*/ 	.word	0x00000090
        /*04a4*/ 	.short	0x010a
        /*04a6*/ 	.byte	0x05
	.zero		1


	//   ....[54]....
        /*04a8*/ 	.word	0x00002de0
        /*04ac*/ 	.word	0x000000ff
        /*04b0*/ 	.word	0x00000090
        /*04b4*/ 	.short	0x0106
        /*04b6*/ 	.byte	0x04
	.zero		1


	//   ....[55]....
        /*04b8*/ 	.word	0x00002e20
        /*04bc*/ 	.word	0x00000000
        /*04c0*/ 	.word	0x00000090
        /*04c4*/ 	.short	0x010a
        /*04c6*/ 	.byte	0xff
	.zero		1


	//   ....[56]....
        /*04c8*/ 	.word	0x00003060
        /*04cc*/ 	.word	0x000000ff
        /*04d0*/ 	.word	0x00000008
        /*04d4*/ 	.short	0x010a
        /*04d6*/ 	.byte	0x06
	.zero		1


	//   ....[57]....
        /*04d8*/ 	.word	0x00003080
        /*04dc*/ 	.word	0x000000ff
        /*04e0*/ 	.word	0x00000008
        /*04e4*/ 	.short	0x010a
        /*04e6*/ 	.byte	0x06
	.zero		1


	//   ....[58]....
        /*04e8*/ 	.word	0x00003210
        /*04ec*/ 	.word	0x000000ff
        /*04f0*/ 	.word	0x00000008
        /*04f4*/ 	.short	0x010a
        /*04f6*/ 	.byte	0x06
	.zero		1


	//   ....[59]....
        /*04f8*/ 	.word	0x00003230
        /*04fc*/ 	.word	0x000000ff
        /*0500*/ 	.word	0x00000008
        /*0504*/ 	.short	0x010a
        /*0506*/ 	.byte	0x06
	.zero		1


	//   ....[60]....
        /*0508*/ 	.word	0x000032f0
        /*050c*/ 	.word	0x000000ff
        /*0510*/ 	.word	0x00000000
        /*0514*/ 	.short	0x0101
        /*0516*/ 	.byte	0x07
	.zero		1


	//   ....[61]....
        /*0518*/ 	.word	0x000036b0
        /*051c*/ 	.word	0x00000000
        /*0520*/ 	.word	0x00000080
        /*0524*/ 	.short	0x010a
        /*0526*/ 	.byte	0xff
	.zero		1


	//   ....[62]....
        /*0528*/ 	.word	0x00003770
        /*052c*/ 	.word	0x00000000
        /*0530*/ 	.word	0x00000000
        /*0534*/ 	.short	0x0101
        /*0536*/ 	.byte	0xff
	.zero		1


	//   ....[63]....
        /*0538*/ 	.word	0x00003820
        /*053c*/ 	.word	0x000000ff
        /*0540*/ 	.word	0x00000000
        /*0544*/ 	.short	0x010a
        /*0546*/ 	.byte	0x09
	.zero		1


	//   ....[64]....
        /*0548*/ 	.word	0x00003840
        /*054c*/ 	.word	0x000000ff
        /*0550*/ 	.word	0x000000c0
        /*0554*/ 	.short	0x010a
        /*0556*/ 	.byte	0x08
	.zero		1


	//   ....[65]....
        /*0558*/ 	.word	0x000038f0
        /*055c*/ 	.word	0x000000ff
        /*0560*/ 	.word	0x00000000
        /*0564*/ 	.short	0x010a
        /*0566*/ 	.byte	0x0e
	.zero		1


	//   ....[66]....
        /*0568*/ 	.word	0x00003a20
        /*056c*/ 	.word	0x000000ff
        /*0570*/ 	.word	0x00000000
        /*0574*/ 	.short	0x010a
        /*0576*/ 	.byte	0x26
	.zero		1


	//   ....[67]....
        /*0578*/ 	.word	0x00003e60
        /*057c*/ 	.word	0x000000ff
        /*0580*/ 	.word	0x00000000
        /*0584*/ 	.short	0x010a
        /*0586*/ 	.byte	0x08
	.zero		1


	//   ....[68]....
        /*0588*/ 	.word	0x00003ef0
        /*058c*/ 	.word	0x000000ff
        /*0590*/ 	.word	0x00000000
        /*0594*/ 	.short	0x010a
        /*0596*/ 	.byte	0x08
	.zero		1


	//   ....[69]....
        /*0598*/ 	.word	0x00003f80
        /*059c*/ 	.word	0x000000ff
        /*05a0*/ 	.word	0x00000000
        /*05a4*/ 	.short	0x010a
        /*05a6*/ 	.byte	0x08
	.zero		1


	//   ....[70]....
        /*05a8*/ 	.word	0x00004020
        /*05ac*/ 	.word	0x00000000
        /*05b0*/ 	.word	0x00000000
        /*05b4*/ 	.short	0x010a
        /*05b6*/ 	.byte	0xff
	.zero		1


	//   ....[71]....
        /*05b8*/ 	.word	0x00004060
        /*05bc*/ 	.word	0x00000000
        /*05c0*/ 	.word	0x00000000
        /*05c4*/ 	.short	0x010a
        /*05c6*/ 	.byte	0xff
	.zero		1


	//   ....[72]....
        /*05c8*/ 	.word	0x000040d0
        /*05cc*/ 	.word	0x000000ff
        /*05d0*/ 	.word	0x00000000
        /*05d4*/ 	.short	0x0101
        /*05d6*/ 	.byte	0x05
	.zero		1


	//   ....[73]....
        /*05d8*/ 	.word	0x00004110
        /*05dc*/ 	.word	0x000000ff
        /*05e0*/ 	.word	0x00000100
        /*05e4*/ 	.short	0x010a
        /*05e6*/ 	.byte	0x07
	.zero		1


	//   ....[74]....
        /*05e8*/ 	.word	0x00004160
        /*05ec*/ 	.word	0x000000ff
        /*05f0*/ 	.word	0x00000000
        /*05f4*/ 	.short	0x0101
        /*05f6*/ 	.byte	0x05
	.zero		1


	//   ....[75]....
        /*05f8*/ 	.word	0x00004590
        /*05fc*/ 	.word	0x00000000
        /*0600*/ 	.word	0x00000080
        /*0604*/ 	.short	0x010a
        /*0606*/ 	.byte	0xff
	.zero		1


	//   ....[76]....
        /*0608*/ 	.word	0x00004650
        /*060c*/ 	.word	0x00000000
        /*0610*/ 	.word	0x00000000
        /*0614*/ 	.short	0x0101
        /*0616*/ 	.byte	0xff
	.zero		1


	//   ....[77]....
        /*0618*/ 	.word	0x00004970
        /*061c*/ 	.word	0x000000ff
        /*0620*/ 	.word	0x00000078
        /*0624*/ 	.short	0x010a
        /*0626*/ 	.byte	0x07
	.zero		1


	//   ....[78]....
        /*0628*/ 	.word	0x00004b70
        /*062c*/ 	.word	0x000000ff
        /*0630*/ 	.word	0x00000050
        /*0634*/ 	.short	0x010a
        /*0636*/ 	.byte	0x07
	.zero		1


	//   ....[79]....
        /*0638*/ 	.word	0x00004cf0
        /*063c*/ 	.word	0x000000ff
        /*0640*/ 	.word	0x00000030
        /*0644*/ 	.short	0x010b
        /*0646*/ 	.byte	0x07
	.zero		1


	//   ....[80]....
        /*0648*/ 	.word	0x00004d00
        /*064c*/ 	.word	0x000000ff
        /*0650*/ 	.word	0x00000000
        /*0654*/ 	.short	0x0101
        /*0656*/ 	.byte	0x15
	.zero		1


	//   ....[81]....
        /*0658*/ 	.word	0x00004d20
        /*065c*/ 	.word	0x000000ff
        /*0660*/ 	.word	0x00000058
        /*0664*/ 	.short	0x010a
        /*0666*/ 	.byte	0x07
	.zero		1


	//   ....[82]....
        /*0668*/ 	.word	0x00004e60
        /*066c*/ 	.word	0x000000ff
        /*0670*/ 	.word	0x00000038
        /*0674*/ 	.short	0x010b
        /*0676*/ 	.byte	0x07
	.zero		1


	//   ....[83]....
        /*0678*/ 	.word	0x00004e70
        /*067c*/ 	.word	0x000000ff
        /*0680*/ 	.word	0x00000000
        /*0684*/ 	.short	0x0101
        /*0686*/ 	.byte	0x0f
	.zero		1


	//   ....[84]....
        /*0688*/ 	.word	0x00004e90
        /*068c*/ 	.word	0x000000ff
        /*0690*/ 	.word	0x00000060
        /*0694*/ 	.short	0x010a
        /*0696*/ 	.byte	0x07
	.zero		1


	//   ....[85]....
        /*0698*/ 	.word	0x00004fe0
        /*069c*/ 	.word	0x000000ff
        /*06a0*/ 	.word	0x00000040
        /*06a4*/ 	.short	0x010b
        /*06a6*/ 	.byte	0x07
	.zero		1


	//   ....[86]....
        /*06a8*/ 	.word	0x00004ff0
        /*06ac*/ 	.word	0x000000ff
        /*06b0*/ 	.word	0x00000000
        /*06b4*/ 	.short	0x0101
        /*06b6*/ 	.byte	0x0e
	.zero		1


	//   ....[87]....
        /*06b8*/ 	.word	0x00005010
        /*06bc*/ 	.word	0x000000ff
        /*06c0*/ 	.word	0x00000068
        /*06c4*/ 	.short	0x010a
        /*06c6*/ 	.byte	0x07
	.zero		1


	//   ....[88]....
        /*06c8*/ 	.word	0x00005170
        /*06cc*/ 	.word	0x000000ff
        /*06d0*/ 	.word	0x00000048
        /*06d4*/ 	.short	0x010b
        /*06d6*/ 	.byte	0x07
	.zero		1


	//   ....[89]....
        /*06d8*/ 	.word	0x00005180
        /*06dc*/ 	.word	0x000000ff
        /*06e0*/ 	.word	0x00000000
        /*06e4*/ 	.short	0x0101
        /*06e6*/ 	.byte	0x0d
	.zero		1


	//   ....[90]....
        /*06e8*/ 	.word	0x000051a0
        /*06ec*/ 	.word	0x000000ff
        /*06f0*/ 	.word	0x00000050
        /*06f4*/ 	.short	0x010a
        /*06f6*/ 	.byte	0x07
	.zero		1


	//   ....[91]....
        /*06f8*/ 	.word	0x000052f0
        /*06fc*/ 	.word	0x000000ff
        /*0700*/ 	.word	0x00000030
        /*0704*/ 	.short	0x010b
        /*0706*/ 	.byte	0x07
	.zero		1


	//   ....[92]....
        /*0708*/ 	.word	0x00005300
        /*070c*/ 	.word	0x000000ff
        /*0710*/ 	.word	0x00000000
        /*0714*/ 	.short	0x0101
        /*0716*/ 	.byte	0x15
	.zero		1


	//   ....[93]....
        /*0718*/ 	.word	0x00005320
        /*071c*/ 	.word	0x000000ff
        /*0720*/ 	.word	0x00000058
        /*0724*/ 	.short	0x010a
        /*0726*/ 	.byte	0x07
	.zero		1


	//   ....[94]....
        /*0728*/ 	.word	0x00005480
        /*072c*/ 	.word	0x000000ff
        /*0730*/ 	.word	0x00000038
        /*0734*/ 	.short	0x010b
        /*0736*/ 	.byte	0x07
	.zero		1


	//   ....[95]....
        /*0738*/ 	.word	0x00005490
        /*073c*/ 	.word	0x000000ff
        /*0740*/ 	.word	0x00000000
        /*0744*/ 	.short	0x0101
        /*0746*/ 	.byte	0x0f
	.zero		1


	//   ....[96]....
        /*0748*/ 	.word	0x000054a0
        /*074c*/ 	.word	0x000000ff
        /*0750*/ 	.word	0x00000060
        /*0754*/ 	.short	0x010a
        /*0756*/ 	.byte	0x07
	.zero		1


	//   ....[97]....
        /*0758*/ 	.word	0x00005640
        /*075c*/ 	.word	0x000000ff
        /*0760*/ 	.word	0x00000040
        /*0764*/ 	.short	0x010b
        /*0766*/ 	.byte	0x07
	.zero		1


	//   ....[98]....
        /*0768*/ 	.word	0x000056b0
        /*076c*/ 	.word	0x000000ff
        /*0770*/ 	.word	0x00000000
        /*0774*/ 	.short	0x0101
        /*0776*/ 	.byte	0x0e
	.zero		1


	//   ....[99]....
        /*0778*/ 	.word	0x000056e0
        /*077c*/ 	.word	0x000000ff
        /*0780*/ 	.word	0x00000068
        /*0784*/ 	.short	0x010a
        /*0786*/ 	.byte	0x07
	.zero		1


	//   ....[100]....
        /*0788*/ 	.word	0x000058e0
        /*078c*/ 	.word	0x000000ff
        /*0790*/ 	.word	0x00000048
        /*0794*/ 	.short	0x010b
        /*0796*/ 	.byte	0x07
	.zero		1


	//   ....[101]....
        /*0798*/ 	.word	0x00005900
        /*079c*/ 	.word	0x000000ff
        /*07a0*/ 	.word	0x00000000
        /*07a4*/ 	.short	0x0101
        /*07a6*/ 	.byte	0x0d
	.zero		1


	//   ....[102]....
        /*07a8*/ 	.word	0x00005920
        /*07ac*/ 	.word	0x000000ff
        /*07b0*/ 	.word	0x00000050
        /*07b4*/ 	.short	0x010a
        /*07b6*/ 	.byte	0x07
	.zero		1


	//   ....[103]....
        /*07b8*/ 	.word	0x00005940
        /*07bc*/ 	.word	0x000000ff
        /*07c0*/ 	.word	0x00000058
        /*07c4*/ 	.short	0x010a
        /*07c6*/ 	.byte	0x07
	.zero		1


	//   ....[104]....
        /*07c8*/ 	.word	0x00005960
        /*07cc*/ 	.word	0x000000ff
        /*07d0*/ 	.word	0x00000060
        /*07d4*/ 	.short	0x010a
        /*07d6*/ 	.byte	0x07
	.zero		1


	//   ....[105]....
        /*07d8*/ 	.word	0x000059b0
        /*07dc*/ 	.word	0x00000002
        /*07e0*/ 	.word	0x00000068
        /*07e4*/ 	.short	0x010a
        /*07e6*/ 	.byte	0xff
	.zero		1


	//   ....[106]....
        /*07e8*/ 	.word	0x00005cd0
        /*07ec*/ 	.word	0x00000000
        /*07f0*/ 	.word	0x00000080
        /*07f4*/ 	.short	0x010a
        /*07f6*/ 	.byte	0xff
	.zero		1


	//   ....[107]....
        /*07f8*/ 	.word	0x00005de0
        /*07fc*/ 	.word	0x00000000
        /*0800*/ 	.word	0x00000000
        /*0804*/ 	.short	0x0101
        /*0806*/ 	.byte	0xff
	.zero		1


	//   ....[108]....
        /*0808*/ 	.word	0x00006830
        /*080c*/ 	.word	0x000000ff
        /*0810*/ 	.word	0x00000030
        /*0814*/ 	.short	0x010a
        /*0816*/ 	.byte	0x30
	.zero		1


	//   ....[109]....
        /*0818*/ 	.word	0x00006860
        /*081c*/ 	.word	0x00000057
        /*0820*/ 	.word	0x000000a0
        /*0824*/ 	.short	0x010a
        /*0826*/ 	.byte	0xff
	.zero		1


	//   ....[110]....
        /*0828*/ 	.word	0x00006950
        /*082c*/ 	.word	0x000000ff
        /*0830*/ 	.word	0x00000030
        /*0834*/ 	.short	0x010a
        /*0836*/ 	.byte	0x30
	.zero		1


	//   ....[111]....
        /*0838*/ 	.word	0x00006a40
        /*083c*/ 	.word	0x00000057
        /*0840*/ 	.word	0x000000a0
        /*0844*/ 	.short	0x010a
        /*0846*/ 	.byte	0xff
	.zero		1


	//   ....[112]....
        /*0848*/ 	.word	0x00007210
        /*084c*/ 	.word	0x00000000
        /*0850*/ 	.word	0x00000000
        /*0854*/ 	.short	0x0101
        /*0856*/ 	.byte	0xff
	.zero		1


	//   ....[113]....
        /*0858*/ 	.word	0x00007220
        /*085c*/ 	.word	0x00000003
        /*0860*/ 	.word	0x00000030
        /*0864*/ 	.short	0x010a
        /*0866*/ 	.byte	0xff
	.zero		1


	//   ....[114]....
        /*0868*/ 	.word	0x00007300
        /*086c*/ 	.word	0x00000003
        /*0870*/ 	.word	0x00000030
        /*0874*/ 	.short	0x010a
        /*0876*/ 	.byte	0xff
	.zero		1


	//   ....[115]....
        /*0878*/ 	.word	0x00007b60
        /*087c*/ 	.word	0x0000005a
        /*0880*/ 	.word	0x00000000
        /*0884*/ 	.short	0x0101
        /*0886*/ 	.byte	0xff
	.zero		1


	//   ....[116]....
        /*0888*/ 	.word	0x00007b80
        /*088c*/ 	.word	0x0000005b
        /*0890*/ 	.word	0x00000030
        /*0894*/ 	.short	0x010a
        /*0896*/ 	.byte	0xff
	.zero		1


	//   ....[117]....
        /*0898*/ 	.word	0x00007c50
        /*089c*/ 	.word	0x0000005b
        /*08a0*/ 	.word	0x00000030
        /*08a4*/ 	.short	0x010a
        /*08a6*/ 	.byte	0xff
	.zero		1


	//   ....[118]....
        /*08a8*/ 	.word	0x000084b0
        /*08ac*/ 	.word	0x0000005a
        /*08b0*/ 	.word	0x00000000
        /*08b4*/ 	.short	0x0101
        /*08b6*/ 	.byte	0xff
	.zero		1


	//   ....[119]....
        /*08b8*/ 	.word	0x000084d0
        /*08bc*/ 	.word	0x0000005b
        /*08c0*/ 	.word	0x00000030
        /*08c4*/ 	.short	0x010a
        /*08c6*/ 	.byte	0xff
	.zero		1


	//   ....[120]....
        /*08c8*/ 	.word	0x000085b0
        /*08cc*/ 	.word	0x0000005b
        /*08d0*/ 	.word	0x00000030
        /*08d4*/ 	.short	0x010a
        /*08d6*/ 	.byte	0xff
	.zero		1


	//   ....[121]....
        /*08d8*/ 	.word	0x00008e50
        /*08dc*/ 	.word	0x0000005b
        /*08e0*/ 	.word	0x00000000
        /*08e4*/ 	.short	0x0101
        /*08e6*/ 	.byte	0xff
	.zero		1


	//   ....[122]....
        /*08e8*/ 	.word	0x00008e70
        /*08ec*/ 	.word	0x0000005c
        /*08f0*/ 	.word	0x00000030
        /*08f4*/ 	.short	0x010a
        /*08f6*/ 	.byte	0xff
	.zero		1


	//   ....[123]....
        /*08f8*/ 	.word	0x00008f40
        /*08fc*/ 	.word	0x0000005c
        /*0900*/ 	.word	0x00000030
        /*0904*/ 	.short	0x010a
        /*0906*/ 	.byte	0xff
	.zero		1


	//   ....[124]....
        /*0908*/ 	.word	0x00009820
        /*090c*/ 	.word	0x0000005b
        /*0910*/ 	.word	0x00000000
        /*0914*/ 	.short	0x0101
        /*0916*/ 	.byte	0xff
	.zero		1


	//   ....[125]....
        /*0918*/ 	.word	0x00009840
        /*091c*/ 	.word	0x0000005c
        /*0920*/ 	.word	0x00000030
        /*0924*/ 	.short	0x010a
        /*0926*/ 	.byte	0xff
	.zero		1


	//   ....[126]....
        /*0928*/ 	.word	0x00009910
        /*092c*/ 	.word	0x0000005c
        /*0930*/ 	.word	0x00000030
        /*0934*/ 	.short	0x010a
        /*0936*/ 	.byte	0xff
	.zero		1


	//   ....[127]....
        /*0938*/ 	.word	0x0000a1c0
        /*093c*/ 	.word	0x0000005b
        /*0940*/ 	.word	0x00000000
        /*0944*/ 	.short	0x0101
        /*0946*/ 	.byte	0xff
	.zero		1


	//   ....[128]....
        /*0948*/ 	.word	0x0000a1e0
        /*094c*/ 	.word	0x0000005c
        /*0950*/ 	.word	0x00000030
        /*0954*/ 	.short	0x010a
        /*0956*/ 	.byte	0xff
	.zero		1


	//   ....[129]....
        /*0958*/ 	.word	0x0000a2b0
        /*095c*/ 	.word	0x0000005c
        /*0960*/ 	.word	0x00000030
        /*0964*/ 	.short	0x010a
        /*0966*/ 	.byte	0xff
	.zero		1


	//   ....[130]....
        /*0968*/ 	.word	0x0000ab60
        /*096c*/ 	.word	0x0000005b
        /*0970*/ 	.word	0x00000000
        /*0974*/ 	.short	0x0101
        /*0976*/ 	.byte	0xff
	.zero		1


	//   ....[131]....
        /*0978*/ 	.word	0x0000ab80
        /*097c*/ 	.word	0x0000005c
        /*0980*/ 	.word	0x00000030
        /*0984*/ 	.short	0x010a
        /*0986*/ 	.byte	0xff
	.zero		1


	//   ....[132]....
        /*0988*/ 	.word	0x0000ac50
        /*098c*/ 	.word	0x0000005c
        /*0990*/ 	.word	0x00000030
        /*0994*/ 	.short	0x010a
        /*0996*/ 	.byte	0xff
	.zero		1


	//   ....[133]....
        /*0998*/ 	.word	0x0000af60
        /*099c*/ 	.word	0x00000057
        /*09a0*/ 	.word	0x00000000
        /*09a4*/ 	.short	0x0101
        /*09a6*/ 	.byte	0xff
	.zero		1


	//   ....[134]....
        /*09a8*/ 	.word	0x0000b500
        /*09ac*/ 	.word	0x00000002
        /*09b0*/ 	.word	0x00000000
        /*09b4*/ 	.short	0x0101
        /*09b6*/ 	.byte	0xff
	.zero		1


	//   ....[135]....
        /*09b8*/ 	.word	0x0000b770
        /*09bc*/ 	.word	0x000000ff
        /*09c0*/ 	.word	0x00000000
        /*09c4*/ 	.short	0x0101
        /*09c6*/ 	.byte	0x04
	.zero		1


	//   ....[136]....
        /*09c8*/ 	.word	0x0000b790
        /*09cc*/ 	.word	0x00000003
        /*09d0*/ 	.word	0x000000f0
        /*09d4*/ 	.short	0x010a
        /*09d6*/ 	.byte	0xff
	.zero		1


	//   ....[137]....
        /*09d8*/ 	.word	0x0000b7f0
        /*09dc*/ 	.word	0x00000002
        /*09e0*/ 	.word	0x00000018
        /*09e4*/ 	.short	0x010a
        /*09e6*/ 	.byte	0xff
	.zero		1


	//   ....[138]....
        /*09e8*/ 	.word	0x0000b850
        /*09ec*/ 	.word	0x00000002
        /*09f0*/ 	.word	0x00000018
        /*09f4*/ 	.short	0x010a
        /*09f6*/ 	.byte	0xff
	.zero		1


	//   ....[139]....
        /*09f8*/ 	.word	0x0000b8a0
        /*09fc*/ 	.word	0x00000002
        /*0a00*/ 	.word	0x00000080
        /*0a04*/ 	.short	0x010a
        /*0a06*/ 	.byte	0xff
	.zero		1


	//   ....[140]....
        /*0a08*/ 	.word	0x0000b900
        /*0a0c*/ 	.word	0x00000000
        /*0a10*/ 	.word	0x00000000
        /*0a14*/ 	.short	0x010a
        /*0a16*/ 	.byte	0xff
	.zero		1


	//   ....[141]....
        /*0a18*/ 	.word	0x0000b960
        /*0a1c*/ 	.word	0x00000000
        /*0a20*/ 	.word	0x00000000
        /*0a24*/ 	.short	0x010a
        /*0a26*/ 	.byte	0xff
	.zero		1


	//   ....[142]....
        /*0a28*/ 	.word	0x0000b9b0
        /*0a2c*/ 	.word	0x00000000
        /*0a30*/ 	.word	0x000000e0
        /*0a34*/ 	.short	0x010a
        /*0a36*/ 	.byte	0xff
	.zero		1


	//   ....[143]....
        /*0a38*/ 	.word	0x0000ba10
        /*0a3c*/ 	.word	0x00000000
        /*0a40*/ 	.word	0x00000090
        /*0a44*/ 	.short	0x010a
        /*0a46*/ 	.byte	0xff
	.zero		1


	//   ....[144]....
        /*0a48*/ 	.word	0x0000ba60
        /*0a4c*/ 	.word	0x00000000
        /*0a50*/ 	.word	0x00000080
        /*0a54*/ 	.short	0x010a
        /*0a56*/ 	.byte	0xff
	.zero		1


	//   ....[145]....
        /*0a58*/ 	.word	0x0000bac0
        /*0a5c*/ 	.word	0x00000000
        /*0a60*/ 	.word	0x00000090
        /*0a64*/ 	.short	0x010a
        /*0a66*/ 	.byte	0xff
	.zero		1


	//   ....[146]....
        /*0a68*/ 	.word	0x0000bb20
        /*0a6c*/ 	.word	0x00000004
        /*0a70*/ 	.word	0x00000008
        /*0a74*/ 	.short	0x010a
        /*0a76*/ 	.byte	0xff
	.zero		1


	//   ....[147]....
        /*0a78*/ 	.word	0x0000bc00
        /*0a7c*/ 	.word	0x00000002
        /*0a80*/ 	.word	0x00000008
        /*0a84*/ 	.short	0x010a
        /*0a86*/ 	.byte	0xff
	.zero		1


	//   ....[148]....
        /*0a88*/ 	.word	0x0000bc50
        /*0a8c*/ 	.word	0x00000000
        /*0a90*/ 	.word	0x00000080
        /*0a94*/ 	.short	0x010a
        /*0a96*/ 	.byte	0xff
	.zero		1


	//   ....[149]....
        /*0a98*/ 	.word	0x0000bcb0
        /*0a9c*/ 	.word	0x00000000
        /*0aa0*/ 	.word	0x000000c0
        /*0aa4*/ 	.short	0x010a
        /*0aa6*/ 	.byte	0xff
	.zero		1


	//   ....[150]....
        /*0aa8*/ 	.word	0x0000bd10
        /*0aac*/ 	.word	0x00000000
        /*0ab0*/ 	.word	0x00000000
        /*0ab4*/ 	.short	0x010a
        /*0ab6*/ 	.byte	0xff
	.zero		1


	//   ....[151]....
        /*0ab8*/ 	.word	0x0000bd70
        /*0abc*/ 	.word	0x00000000
        /*0ac0*/ 	.word	0x00000000
        /*0ac4*/ 	.short	0x010a
        /*0ac6*/ 	.byte	0xff
	.zero		1


	//   ....[152]....
        /*0ac8*/ 	.word	0x0000bdd0
        /*0acc*/ 	.word	0x00000000
        /*0ad0*/ 	.word	0x00000000
        /*0ad4*/ 	.short	0x010a
        /*0ad6*/ 	.byte	0xff
	.zero		1


	//   ....[153]....
        /*0ad8*/ 	.word	0x0000be30
        /*0adc*/ 	.word	0x00000000
        /*0ae0*/ 	.word	0x00000000
        /*0ae4*/ 	.short	0x010a
        /*0ae6*/ 	.byte	0xff
	.zero		1


	//   ....[154]....
        /*0ae8*/ 	.word	0x0000be90
        /*0aec*/ 	.word	0x00000000
        /*0af0*/ 	.word	0x00000100
        /*0af4*/ 	.short	0x010a
        /*0af6*/ 	.byte	0xff
	.zero		1


	//   ....[155]....
        /*0af8*/ 	.word	0x0000bee0
        /*0afc*/ 	.word	0x00000000
        /*0b00*/ 	.word	0x00000080
        /*0b04*/ 	.short	0x010a
        /*0b06*/ 	.byte	0xff
	.zero		1


	//   ....[156]....
        /*0b08*/ 	.word	0x0000bf40
        /*0b0c*/ 	.word	0x00000000
        /*0b10*/ 	.word	0x00000078
        /*0b14*/ 	.short	0x010a
        /*0b16*/ 	.byte	0xff
	.zero		1


	//   ....[157]....
        /*0b18*/ 	.word	0x0000bfa0
        /*0b1c*/ 	.word	0x00000003
        /*0b20*/ 	.word	0x00000050
        /*0b24*/ 	.short	0x010a
        /*0b26*/ 	.byte	0xff
	.zero		1


	//   ....[158]....
        /*0b28*/ 	.word	0x0000c000
        /*0b2c*/ 	.word	0x00000003
        /*0b30*/ 	.word	0x00000058
        /*0b34*/ 	.short	0x010a
        /*0b36*/ 	.byte	0xff
	.zero		1


	//   ....[159]....
        /*0b38*/ 	.word	0x0000c060
        /*0b3c*/ 	.word	0x00000003
        /*0b40*/ 	.word	0x00000060
        /*0b44*/ 	.short	0x010a
        /*0b46*/ 	.byte	0xff
	.zero		1


	//   ....[160]....
        /*0b48*/ 	.word	0x0000c0c0
        /*0b4c*/ 	.word	0x00000003
        /*0b50*/ 	.word	0x00000068
        /*0b54*/ 	.short	0x010a
        /*0b56*/ 	.byte	0xff
	.zero		1


	//   ....[161]....
        /*0b58*/ 	.word	0x0000c120
        /*0b5c*/ 	.word	0x00000003
        /*0b60*/ 	.word	0x00000050
        /*0b64*/ 	.short	0x010a
        /*0b66*/ 	.byte	0xff
	.zero		1


	//   ....[162]....
        /*0b68*/ 	.word	0x0000c180
        /*0b6c*/ 	.word	0x00000003
        /*0b70*/ 	.word	0x00000058
        /*0b74*/ 	.short	0x010a
        /*0b76*/ 	.byte	0xff
	.zero		1


	//   ....[163]....
        /*0b78*/ 	.word	0x0000c1e0
        /*0b7c*/ 	.word	0x00000003
        /*0b80*/ 	.word	0x00000060
        /*0b84*/ 	.short	0x010a
        /*0b86*/ 	.byte	0xff
	.zero		1


	//   ....[164]....
        /*0b88*/ 	.word	0x0000c240
        /*0b8c*/ 	.word	0x00000003
        /*0b90*/ 	.word	0x00000068
        /*0b94*/ 	.short	0x010a
        /*0b96*/ 	.byte	0xff
	.zero		1


	//   ....[165]....
        /*0b98*/ 	.word	0x0000c2a0
        /*0b9c*/ 	.word	0x00000003
        /*0ba0*/ 	.word	0x00000050
        /*0ba4*/ 	.short	0x010a
        /*0ba6*/ 	.byte	0xff
	.zero		1


	//   ....[166]....
        /*0ba8*/ 	.word	0x0000c300
        /*0bac*/ 	.word	0x00000003
        /*0bb0*/ 	.word	0x00000058
        /*0bb4*/ 	.short	0x010a
        /*0bb6*/ 	.byte	0xff
	.zero		1


	//   ....[167]....
        /*0bb8*/ 	.word	0x0000c360
        /*0bbc*/ 	.word	0x00000003
        /*0bc0*/ 	.word	0x00000060
        /*0bc4*/ 	.short	0x010a
        /*0bc6*/ 	.byte	0xff
	.zero		1


	//   ....[168]....
        /*0bc8*/ 	.word	0x0000c3b0
        /*0bcc*/ 	.word	0x00000000
        /*0bd0*/ 	.word	0x00000080
        /*0bd4*/ 	.short	0x010a
        /*0bd6*/ 	.byte	0xff
	.zero		1


	//   ....[169]....
        /*0bd8*/ 	.word	0x0000c410
        /*0bdc*/ 	.word	0x00000002
        /*0be0*/ 	.word	0x00000030
        /*0be4*/ 	.short	0x010a
        /*0be6*/ 	.byte	0xff
	.zero		1


	//   ....[170]....
        /*0be8*/ 	.word	0x0000c460
        /*0bec*/ 	.word	0x00000057
        /*0bf0*/ 	.word	0x000000a0
        /*0bf4*/ 	.short	0x010a
        /*0bf6*/ 	.byte	0xff
	.zero		1


	//   ....[171]....
        /*0bf8*/ 	.word	0x0000c4b0
        /*0bfc*/ 	.word	0x00000003
        /*0c00*/ 	.word	0x00000030
        /*0c04*/ 	.short	0x010a
        /*0c06*/ 	.byte	0xff
	.zero		1


	//   ....[172]....
        /*0c08*/ 	.word	0x0000c500
        /*0c0c*/ 	.word	0x0000005b
        /*0c10*/ 	.word	0x00000030
        /*0c14*/ 	.short	0x010a
        /*0c16*/ 	.byte	0xff
	.zero		1


	//   ....[173]....
        /*0c18*/ 	.word	0x0000c550
        /*0c1c*/ 	.word	0x0000005b
        /*0c20*/ 	.word	0x00000030
        /*0c24*/ 	.short	0x010a
        /*0c26*/ 	.byte	0xff
	.zero		1


	//   ....[174]....
        /*0c28*/ 	.word	0x0000c5a0
        /*0c2c*/ 	.word	0x0000005c
        /*0c30*/ 	.word	0x00000030
        /*0c34*/ 	.short	0x010a
        /*0c36*/ 	.byte	0xff
	.zero		1


	//   ....[175]....
        /*0c38*/ 	.word	0x0000c5f0
        /*0c3c*/ 	.word	0x0000005c
        /*0c40*/ 	.word	0x00000030
        /*0c44*/ 	.short	0x010a
        /*0c46*/ 	.byte	0xff
	.zero		1


	//   ....[176]....
        /*0c48*/ 	.word	0x0000c640
        /*0c4c*/ 	.word	0x0000005c
        /*0c50*/ 	.word	0x00000030
        /*0c54*/ 	.short	0x010a
        /*0c56*/ 	.byte	0xff
	.zero		1


	//   ....[177]....
        /*0c58*/ 	.word	0x0000c690
        /*0c5c*/ 	.word	0x0000005c
        /*0c60*/ 	.word	0x00000030
        /*0c64*/ 	.short	0x010a
        /*0c66*/ 	.byte	0xff
	.zero		1


	//----- nvinfo : EIATTR_NUM_MBARRIERS
	.align		4
.L_47:
        /*0c68*/ 	.byte	0x03, 0x38
        /*0c6a*/ 	.short	0x0021


	//----- nvinfo : EIATTR_EXIT_INSTR_OFFSETS
	.align		4
        /*0c6c*/ 	.byte	0x04, 0x1c
        /*0c6e*/ 	.short	(.L_49 - .L_48)


	//   ....[0]....
.L_48:
        /*0c70*/ 	.word	0x000028f0


	//   ....[1]....
        /*0c74*/ 	.word	0x00002df0


	//   ....[2]....
        /*0c78*/ 	.word	0x00002e50


	//   ....[3]....
        /*0c7c*/ 	.word	0x00004390


	//   ....[4]....
        /*0c80*/ 	.word	0x000059e0


	//   ....[5]....
        /*0c84*/ 	.word	0x00005a20


	//   ....[6]....
        /*0c88*/ 	.word	0x0000b660


	//   ....[7]....
        /*0c8c*/ 	.word	0x0000b6e0


	//   ....[8]....
        /*0c90*/ 	.word	0x0000b710


	//   ....[9]....
        /*0c94*/ 	.word	0x0000b780


	//----- nvinfo : EIATTR_MAX_THREADS
	.align		4
.L_49:
        /*0c98*/ 	.byte	0x04, 0x05
        /*0c9a*/ 	.short	(.L_51 - .L_50)
.L_50:
        /*0c9c*/ 	.word	0x00000100
        /*0ca0*/ 	.word	0x00000001
        /*0ca4*/ 	.word	0x00000001


	//----- nvinfo : EIATTR_CRS_STACK_SIZE
	.align		4
.L_51:
        /*0ca8*/ 	.byte	0x04, 0x1e
        /*0caa*/ 	.short	(.L_53 - .L_52)
.L_52:
        /*0cac*/ 	.word	0x00000000


	//----- nvinfo : EIATTR_CBANK_PARAM_SIZE
	.align		4
.L_53:
        /*0cb0*/ 	.byte	0x03, 0x19
        /*0cb2*/ 	.short	0x0800


	//----- nvinfo : EIATTR_PARAM_CBANK
	.align		4
        /*0cb4*/ 	.byte	0x04, 0x0a
        /*0cb6*/ 	.short	(.L_55 - .L_54)
	.align		4
.L_54:
        /*0cb8*/ 	.word	index@(.nv.constant0._ZN7cutlass13device_kernelINS_4gemm6kernel13GemmUniversalIN4cute5tupleIJiiiiEEENS1_10collective13CollectiveMmaINS1_35MainloopSm100TmaUmmaWarpSpecializedILi3ELi2ELi4ENS5_IJNS4_1CILi2EEENSA_ILi1EEESC_EEEEENS5_IJNSA_ILi256EEENSA_ILi128EEENSA_ILi64EEEEEENS_10tfloat32_tENS5_IJlSC_lEEESJ_SK_NS4_8TiledMMAINS4_8MMA_AtomIJNS4_23SM100_MMA_TF32_2x1SM_SSISJ_SJ_fLi256ELi128ELNS4_4UMMA5MajorE0ELSP_0ELNSO_7ScaleInE0ELSQ_0EEEEEENS4_6LayoutINS5_IJSC_SC_SC_EEENS5_IJNSA_ILi0EEESV_SV_EEEEENS5_IJNS4_10UnderscoreESY_SY_EEEEENS4_18SM100_TMA_2SM_LOADENS4_14ComposedLayoutINS4_7SwizzleILi3ELi4ELi3EEENS4_18smem_ptr_flag_bitsILi32EEENST_INS5_IJNSA_ILi8EEENSA_ILi32EEEEEENS5_IJS18_SC_EEEEEEEvNS4_8identityES11_S1C_vS1D_EENS_8epilogue10collective18CollectiveEpilogueINS1F_23Sm100TmaWarpSpecializedILi4ELi2ELi16ELb1ELb0EEEJNS5_IJSG_SG_SH_EEENS5_IJNST_ISG_SC_EENST_INSA_ILi16EEESC_EEEEESJ_SK_SJ_SK_NS1F_6fusion15FusionCallbacksIS1J_NS1P_17LinearCombinationISJ_fSJ_fLNS_15FloatRoundStyleE2EEES1K_S1O_JEEENS4_5SM1004TMEM4LOAD26SM100_TMEM_LOAD_32dp32b16xENS4_13SM90_TMA_LOADENS12_INS13_ILi2ELi4ELi3EEES16_NST_INS5_IJS17_S1M_EEENS5_IJS1M_SC_EEEEEEENS4_39AutoVectorizingCopyWithAssumedAlignmentILi128EEENS4_14SM90_TMA_STOREES24_S26_S26_EEEvvEEEEvNT_6ParamsE)
        /*0cbc*/ 	.short	0x0380
        /*0cbe*/ 	.short	0x0800


	//----- nvinfo : EIATTR_SW_WAR
	.align		4
.L_55:
        /*0cc0*/ 	.byte	0x04, 0x36
        /*0cc2*/ 	.short	(.L_57 - .L_56)
.L_56:
        /*0cc4*/ 	.word	0x00000008
.L_57:


//--------------------- .nv.callgraph             --------------------------
	.section	.nv.callgraph,"",@"SHT_CUDA_CALLGRAPH"
	.align	4
	.sectionentsize	8
	.align		4
        /*0000*/ 	.word	0x00000000
	.align		4
        /*0004*/ 	.word	0xffffffff
	.align		4
        /*0008*/ 	.word	index@(_ZN7cutlass13device_kernelINS_4gemm6kernel13GemmUniversalIN4cute5tupleIJiiiiEEENS1_10collective13CollectiveMmaINS1_35MainloopSm100TmaUmmaWarpSpecializedILi3ELi2ELi4ENS5_IJNS4_1CILi2EEENSA_ILi1EEESC_EEEEENS5_IJNSA_ILi256EEENSA_ILi128EEENSA_ILi64EEEEEENS_10tfloat32_tENS5_IJlSC_lEEESJ_SK_NS4_8TiledMMAINS4_8MMA_AtomIJNS4_23SM100_MMA_TF32_2x1SM_SSISJ_SJ_fLi256ELi128ELNS4_4UMMA5MajorE0ELSP_0ELNSO_7ScaleInE0ELSQ_0EEEEEENS4_6LayoutINS5_IJSC_SC_SC_EEENS5_IJNSA_ILi0EEESV_SV_EEEEENS5_IJNS4_10UnderscoreESY_SY_EEEEENS4_18SM100_TMA_2SM_LOADENS4_14ComposedLayoutINS4_7SwizzleILi3ELi4ELi3EEENS4_18smem_ptr_flag_bitsILi32EEENST_INS5_IJNSA_ILi8EEENSA_ILi32EEEEEENS5_IJS18_SC_EEEEEEEvNS4_8identityES11_S1C_vS1D_EENS_8epilogue10collective18CollectiveEpilogueINS1F_23Sm100TmaWarpSpecializedILi4ELi2ELi16ELb1ELb0EEEJNS5_IJSG_SG_SH_EEENS5_IJNST_ISG_SC_EENST_INSA_ILi16EEESC_EEEEESJ_SK_SJ_SK_NS1F_6fusion15FusionCallbacksIS1J_NS1P_17LinearCombinationISJ_fSJ_fLNS_15FloatRoundStyleE2EEES1K_S1O_JEEENS4_5SM1004TMEM4LOAD26SM100_TMEM_LOAD_32dp32b16xENS4_13SM90_TMA_LOADENS12_INS13_ILi2ELi4ELi3EEES16_NST_INS5_IJS17_S1M_EEENS5_IJS1M_SC_EEEEEEENS4_39AutoVectorizingCopyWithAssumedAlignmentILi128EEENS4_14SM90_TMA_STOREES24_S26_S26_EEEvvEEEEvNT_6ParamsE)
	.align		4
        /*000c*/ 	.word	index@(__assertfail)
	.align		4
        /*0010*/ 	.word	0x00000000
	.align		4
        /*0014*/ 	.word	0xfffffffe
	.align		4
        /*0018*/ 	.word	0x00000000
	.align		4
        /*001c*/ 	.word	0xfffffffd
	.align		4
        /*0020*/ 	.word	0x00000000
	.align		4
        /*0024*/ 	.word	0xfffffffc


//--------------------- .nv.constant4             --------------------------
	.section	.nv.constant4,"a",@progbits
	.align	8
	.align		8
.nv.constant4:
        /*0000*/ 	.dword	__assertfail
	.align		8
        /*0008*/ 	.dword	__unnamed_1
	.align		8
        /*0010*/ 	.dword	__unnamed_2
	.align		8
        /*0018*/ 	.dword	_ZN40_INTERNAL_1a5e28c9_4_k_cu_1147eacb_102704cuda3std3__45__cpo5beginE
	.align		8
        /*0020*/ 	.dword	_ZN40_INTERNAL_1a5e28c9_4_k_cu_1147eacb_102704cuda3std3__45__cpo3endE
	.align		8
        /*0028*/ 	.dword	_ZN40_INTERNAL_1a5e28c9_4_k_cu_1147eacb_102704cuda3std3__45__cpo6cbeginE
	.align		8
        /*0030*/ 	.dword	_ZN40_INTERNAL_1a5e28c9_4_k_cu_1147eacb_102704cuda3std3__45__cpo4cendE
	.align		8
        /*0038*/ 	.dword	_ZN40_INTERNAL_1a5e28c9_4_k_cu_1147eacb_102704cuda3std3__442_GLOBAL__N__1a5e28c9_4_k_cu_1147eacb_102706ignoreE
	.align		8
        /*0040*/ 	.dword	_ZN40_INTERNAL_1a5e28c9_4_k_cu_1147eacb_102704cuda3std3__419piecewise_constructE
	.align		8
        /*0048*/ 	.dword	_ZN40_INTERNAL_1a5e28c9_4_k_cu_1147eacb_102704cuda3std3__48in_placeE
	.align		8
        /*0050*/ 	.dword	_ZN40_INTERNAL_1a5e28c9_4_k_cu_1147eacb_102704cuda3std6ranges3__45__cpo4swapE
	.align		8
        /*0058*/ 	.dword	_ZN40_INTERNAL_1a5e28c9_4_k_cu_1147eacb_102704cuda3std6ranges3__45__cpo9iter_moveE
	.align		8
        /*0060*/ 	.dword	_ZN40_INTERNAL_1a5e28c9_4_k_cu_1147eacb_102704cute7productE
	.align		8
        /*0068*/ 	.dword	_ZN40_INTERNAL_1a5e28c9_4_k_cu_1147eacb_102704cute1_E
	.align		8
        /*0070*/ 	.dword	$str$25
	.align		8
        /*0078*/ 	.dword	$str$26
	.align		8
        /*0080*/ 	.dword	$str$27
	.align		8
        /*0088*/ 	.dword	$str$28


//--------------------- .text._ZN7cutlass13device_kernelINS_4gemm6kernel13GemmUniversalIN4cute5tupleIJiiiiEEENS1_10collective13CollectiveMmaINS1_35MainloopSm100TmaUmmaWarpSpecializedILi3ELi2ELi4ENS5_IJNS4_1CILi2EEENSA_ILi1EEESC_EEEEENS5_IJNSA_ILi256EEENSA_ILi128EEENSA_ILi64EEEEEENS_10tfloat32_tENS5_IJlSC_lEEESJ_SK_NS4_8TiledMMAINS4_8MMA_AtomIJNS4_23SM100_MMA_TF32_2x1SM_SSISJ_SJ_fLi256ELi128ELNS4_4UMMA5MajorE0ELSP_0ELNSO_7ScaleInE0ELSQ_0EEEEEENS4_6LayoutINS5_IJSC_SC_SC_EEENS5_IJNSA_ILi0EEESV_SV_EEEEENS5_IJNS4_10UnderscoreESY_SY_EEEEENS4_18SM100_TMA_2SM_LOADENS4_14ComposedLayoutINS4_7SwizzleILi3ELi4ELi3EEENS4_18smem_ptr_flag_bitsILi32EEENST_INS5_IJNSA_ILi8EEENSA_ILi32EEEEEENS5_IJS18_SC_EEEEEEEvNS4_8identityES11_S1C_vS1D_EENS_8epilogue10collective18CollectiveEpilogueINS1F_23Sm100TmaWarpSpecializedILi4ELi2ELi16ELb1ELb0EEEJNS5_IJSG_SG_SH_EEENS5_IJNST_ISG_SC_EENST_INSA_ILi16EEESC_EEEEESJ_SK_SJ_SK_NS1F_6fusion15FusionCallbacksIS1J_NS1P_17LinearCombinationISJ_fSJ_fLNS_15FloatRoundStyleE2EEES1K_S1O_JEEENS4_5SM1004TMEM4LOAD26SM100_TMEM_LOAD_32dp32b16xENS4_13SM90_TMA_LOADENS12_INS13_ILi2ELi4ELi3EEES16_NST_INS5_IJS17_S1M_EEENS5_IJS1M_SC_EEEEEEENS4_39AutoVectorizingCopyWithAssumedAlignmentILi128EEENS4_14SM90_TMA_STOREES24_S26_S26_EEEvvEEEEvNT_6ParamsE --------------------------
	.section	.text._ZN7cutlass13device_kernelINS_4gemm6kernel13GemmUniversalIN4cute5tupleIJiiiiEEENS1_10collective13CollectiveMmaINS1_35MainloopSm100TmaUmmaWarpSpecializedILi3ELi2ELi4ENS5_IJNS4_1CILi2EEENSA_ILi1EEESC_EEEEENS5_IJNSA_ILi256EEENSA_ILi128EEENSA_ILi64EEEEEENS_10tfloat32_tENS5_IJlSC_lEEESJ_SK_NS4_8TiledMMAINS4_8MMA_AtomIJNS4_23SM100_MMA_TF32_2x1SM_SSISJ_SJ_fLi256ELi128ELNS4_4UMMA5MajorE0ELSP_0ELNSO_7ScaleInE0ELSQ_0EEEEEENS4_6LayoutINS5_IJSC_SC_SC_EEENS5_IJNSA_ILi0EEESV_SV_EEEEENS5_IJNS4_10UnderscoreESY_SY_EEEEENS4_18SM100_TMA_2SM_LOADENS4_14ComposedLayoutINS4_7SwizzleILi3ELi4ELi3EEENS4_18smem_ptr_flag_bitsILi32EEENST_INS5_IJNSA_ILi8EEENSA_ILi32EEEEEENS5_IJS18_SC_EEEEEEEvNS4_8identityES11_S1C_vS1D_EENS_8epilogue10collective18CollectiveEpilogueINS1F_23Sm100TmaWarpSpecializedILi4ELi2ELi16ELb1ELb0EEEJNS5_IJSG_SG_SH_EEENS5_IJNST_ISG_SC_EENST_INSA_ILi16EEESC_EEEEESJ_SK_SJ_SK_NS1F_6fusion15FusionCallbacksIS1J_NS1P_17LinearCombinationISJ_fSJ_fLNS_15FloatRoundStyleE2EEES1K_S1O_JEEENS4_5SM1004TMEM4LOAD26SM100_TMEM_LOAD_32dp32b16xENS4_13SM90_TMA_LOADENS12_INS13_ILi2ELi4ELi3EEES16_NST_INS5_IJS17_S1M_EEENS5_IJS1M_SC_EEEEEEENS4_39AutoVectorizingCopyWithAssumedAlignmentILi128EEENS4_14SM90_TMA_STOREES24_S26_S26_EEEvvEEEEvNT_6ParamsE,"ax",@progbits
	.align	128
.text._ZN7cutlass13device_kernelINS_4gemm6kernel13GemmUniversalIN4cute5tupleIJiiiiEEENS1_10collective13CollectiveMmaINS1_35MainloopSm100TmaUmmaWarpSpecializedILi3ELi2ELi4ENS5_IJNS4_1CILi2EEENSA_ILi1EEESC_EEEEENS5_IJNSA_ILi256EEENSA_ILi128EEENSA_ILi64EEEEEENS_10tfloat32_tENS5_IJlSC_lEEESJ_SK_NS4_8TiledMMAINS4_8MMA_AtomIJNS4_23SM100_MMA_TF32_2x1SM_SSISJ_SJ_fLi256ELi128ELNS4_4UMMA5MajorE0ELSP_0ELNSO_7ScaleInE0ELSQ_0EEEEEENS4_6LayoutINS5_IJSC_SC_SC_EEENS5_IJNSA_ILi0EEESV_SV_EEEEENS5_IJNS4_10UnderscoreESY_SY_EEEEENS4_18SM100_TMA_2SM_LOADENS4_14ComposedLayoutINS4_7SwizzleILi3ELi4ELi3EEENS4_18smem_ptr_flag_bitsILi32EEENST_INS5_IJNSA_ILi8EEENSA_ILi32EEEEEENS5_IJS18_SC_EEEEEEEvNS4_8identityES11_S1C_vS1D_EENS_8epilogue10collective18CollectiveEpilogueINS1F_23Sm100TmaWarpSpecializedILi4ELi2ELi16ELb1ELb0EEEJNS5_IJSG_SG_SH_EEENS5_IJNST_ISG_SC_EENST_INSA_ILi16EEESC_EEEEESJ_SK_SJ_SK_NS1F_6fusion15FusionCallbacksIS1J_NS1P_17LinearCombinationISJ_fSJ_fLNS_15FloatRoundStyleE2EEES1K_S1O_JEEENS4_5SM1004TMEM4LOAD26SM100_TMEM_LOAD_32dp32b16xENS4_13SM90_TMA_LOADENS12_INS13_ILi2ELi4ELi3EEES16_NST_INS5_IJS17_S1M_EEENS5_IJS1M_SC_EEEEEEENS4_39AutoVectorizingCopyWithAssumedAlignmentILi128EEENS4_14SM90_TMA_STOREES24_S26_S26_EEEvvEEEEvNT_6ParamsE:
        .type           _ZN7cutlass13device_kernelINS_4gemm6kernel13GemmUniversalIN4cute5tupleIJiiiiEEENS1_10collective13CollectiveMmaINS1_35MainloopSm100TmaUmmaWarpSpecializedILi3ELi2ELi4ENS5_IJNS4_1CILi2EEENSA_ILi1EEESC_EEEEENS5_IJNSA_ILi256EEENSA_ILi128EEENSA_ILi64EEEEEENS_10tfloat32_tENS5_IJlSC_lEEESJ_SK_NS4_8TiledMMAINS4_8MMA_AtomIJNS4_23SM100_MMA_TF32_2x1SM_SSISJ_SJ_fLi256ELi128ELNS4_4UMMA5MajorE0ELSP_0ELNSO_7ScaleInE0ELSQ_0EEEEEENS4_6LayoutINS5_IJSC_SC_SC_EEENS5_IJNSA_ILi0EEESV_SV_EEEEENS5_IJNS4_10UnderscoreESY_SY_EEEEENS4_18SM100_TMA_2SM_LOADENS4_14ComposedLayoutINS4_7SwizzleILi3ELi4ELi3EEENS4_18smem_ptr_flag_bitsILi32EEENST_INS5_IJNSA_ILi8EEENSA_ILi32EEEEEENS5_IJS18_SC_EEEEEEEvNS4_8identityES11_S1C_vS1D_EENS_8epilogue10collective18CollectiveEpilogueINS1F_23Sm100TmaWarpSpecializedILi4ELi2ELi16ELb1ELb0EEEJNS5_IJSG_SG_SH_EEENS5_IJNST_ISG_SC_EENST_INSA_ILi16EEESC_EEEEESJ_SK_SJ_SK_NS1F_6fusion15FusionCallbacksIS1J_NS1P_17LinearCombinationISJ_fSJ_fLNS_15FloatRoundStyleE2EEES1K_S1O_JEEENS4_5SM1004TMEM4LOAD26SM100_TMEM_LOAD_32dp32b16xENS4_13SM90_TMA_LOADENS12_INS13_ILi2ELi4ELi3EEES16_NST_INS5_IJS17_S1M_EEENS5_IJS1M_SC_EEEEEEENS4_39AutoVectorizingCopyWithAssumedAlignmentILi128EEENS4_14SM90_TMA_STOREES24_S26_S26_EEEvvEEEEvNT_6ParamsE,@function
        .size           _ZN7cutlass13device_kernelINS_4gemm6kernel13GemmUniversalIN4cute5tupleIJiiiiEEENS1_10collective13CollectiveMmaINS1_35MainloopSm100TmaUmmaWarpSpecializedILi3ELi2ELi4ENS5_IJNS4_1CILi2EEENSA_ILi1EEESC_EEEEENS5_IJNSA_ILi256EEENSA_ILi128EEENSA_ILi64EEEEEENS_10tfloat32_tENS5_IJlSC_lEEESJ_SK_NS4_8TiledMMAINS4_8MMA_AtomIJNS4_23SM100_MMA_TF32_2x1SM_SSISJ_SJ_fLi256ELi128ELNS4_4UMMA5MajorE0ELSP_0ELNSO_7ScaleInE0ELSQ_0EEEEEENS4_6LayoutINS5_IJSC_SC_SC_EEENS5_IJNSA_ILi0EEESV_SV_EEEEENS5_IJNS4_10UnderscoreESY_SY_EEEEENS4_18SM100_TMA_2SM_LOADENS4_14ComposedLayoutINS4_7SwizzleILi3ELi4ELi3EEENS4_18smem_ptr_flag_bitsILi32EEENST_INS5_IJNSA_ILi8EEENSA_ILi32EEEEEENS5_IJS18_SC_EEEEEEEvNS4_8identityES11_S1C_vS1D_EENS_8epilogue10collective18CollectiveEpilogueINS1F_23Sm100TmaWarpSpecializedILi4ELi2ELi16ELb1ELb0EEEJNS5_IJSG_SG_SH_EEENS5_IJNST_ISG_SC_EENST_INSA_ILi16EEESC_EEEEESJ_SK_SJ_SK_NS1F_6fusion15FusionCallbacksIS1J_NS1P_17LinearCombinationISJ_fSJ_fLNS_15FloatRoundStyleE2EEES1K_S1O_JEEENS4_5SM1004TMEM4LOAD26SM100_TMEM_LOAD_32dp32b16xENS4_13SM90_TMA_LOADENS12_INS13_ILi2ELi4ELi3EEES16_NST_INS5_IJS17_S1M_EEENS5_IJS1M_SC_EEEEEEENS4_39AutoVectorizingCopyWithAssumedAlignmentILi128EEENS4_14SM90_TMA_STOREES24_S26_S26_EEEvvEEEEvNT_6ParamsE,(.L_x_238 - _ZN7cutlass13device_kernelINS_4gemm6kernel13GemmUniversalIN4cute5tupleIJiiiiEEENS1_10collective13CollectiveMmaINS1_35MainloopSm100TmaUmmaWarpSpecializedILi3ELi2ELi4ENS5_IJNS4_1CILi2EEENSA_ILi1EEESC_EEEEENS5_IJNSA_ILi256EEENSA_ILi128EEENSA_ILi64EEEEEENS_10tfloat32_tENS5_IJlSC_lEEESJ_SK_NS4_8TiledMMAINS4_8MMA_AtomIJNS4_23SM100_MMA_TF32_2x1SM_SSISJ_SJ_fLi256ELi128ELNS4_4UMMA5MajorE0ELSP_0ELNSO_7ScaleInE0ELSQ_0EEEEEENS4_6LayoutINS5_IJSC_SC_SC_EEENS5_IJNSA_ILi0EEESV_SV_EEEEENS5_IJNS4_10UnderscoreESY_SY_EEEEENS4_18SM100_TMA_2SM_LOADENS4_14ComposedLayoutINS4_7SwizzleILi3ELi4ELi3EEENS4_18smem_ptr_flag_bitsILi32EEENST_INS5_IJNSA_ILi8EEENSA_ILi32EEEEEENS5_IJS18_SC_EEEEEEEvNS4_8identityES11_S1C_vS1D_EENS_8epilogue10collective18CollectiveEpilogueINS1F_23Sm100TmaWarpSpecializedILi4ELi2ELi16ELb1ELb0EEEJNS5_IJSG_SG_SH_EEENS5_IJNST_ISG_SC_EENST_INSA_ILi16EEESC_EEEEESJ_SK_SJ_SK_NS1F_6fusion15FusionCallbacksIS1J_NS1P_17LinearCombinationISJ_fSJ_fLNS_15FloatRoundStyleE2EEES1K_S1O_JEEENS4_5SM1004TMEM4LOAD26SM100_TMEM_LOAD_32dp32b16xENS4_13SM90_TMA_LOADENS12_INS13_ILi2ELi4ELi3EEES16_NST_INS5_IJS17_S1M_EEENS5_IJS1M_SC_EEEEEEENS4_39AutoVectorizingCopyWithAssumedAlignmentILi128EEENS4_14SM90_TMA_STOREES24_S26_S26_EEEvvEEEEvNT_6ParamsE)
        .other          _ZN7cutlass13device_kernelINS_4gemm6kernel13GemmUniversalIN4cute5tupleIJiiiiEEENS1_10collective13CollectiveMmaINS1_35MainloopSm100TmaUmmaWarpSpecializedILi3ELi2ELi4ENS5_IJNS4_1CILi2EEENSA_ILi1EEESC_EEEEENS5_IJNSA_ILi256EEENSA_ILi128EEENSA_ILi64EEEEEENS_10tfloat32_tENS5_IJlSC_lEEESJ_SK_NS4_8TiledMMAINS4_8MMA_AtomIJNS4_23SM100_MMA_TF32_2x1SM_SSISJ_SJ_fLi256ELi128ELNS4_4UMMA5MajorE0ELSP_0ELNSO_7ScaleInE0ELSQ_0EEEEEENS4_6LayoutINS5_IJSC_SC_SC_EEENS5_IJNSA_ILi0EEESV_SV_EEEEENS5_IJNS4_10UnderscoreESY_SY_EEEEENS4_18SM100_TMA_2SM_LOADENS4_14ComposedLayoutINS4_7SwizzleILi3ELi4ELi3EEENS4_18smem_ptr_flag_bitsILi32EEENST_INS5_IJNSA_ILi8EEENSA_ILi32EEEEEENS5_IJS18_SC_EEEEEEEvNS4_8identityES11_S1C_vS1D_EENS_8epilogue10collective18CollectiveEpilogueINS1F_23Sm100TmaWarpSpecializedILi4ELi2ELi16ELb1ELb0EEEJNS5_IJSG_SG_SH_EEENS5_IJNST_ISG_SC_EENST_INSA_ILi16EEESC_EEEEESJ_SK_SJ_SK_NS1F_6fusion15FusionCallbacksIS1J_NS1P_17LinearCombinationISJ_fSJ_fLNS_15FloatRoundStyleE2EEES1K_S1O_JEEENS4_5SM1004TMEM4LOAD26SM100_TMEM_LOAD_32dp32b16xENS4_13SM90_TMA_LOADENS12_INS13_ILi2ELi4ELi3EEES16_NST_INS5_IJS17_S1M_EEENS5_IJS1M_SC_EEEEEEENS4_39AutoVectorizingCopyWithAssumedAlignmentILi128EEENS4_14SM90_TMA_STOREES24_S26_S26_EEEvvEEEEvNT_6ParamsE,@"STO_CUDA_ENTRY STV_DEFAULT"
_ZN7cutlass13device_kernelINS_4gemm6kernel13GemmUniversalIN4cute5tupleIJiiiiEEENS1_10collective13CollectiveMmaINS1_35MainloopSm100TmaUmmaWarpSpecializedILi3ELi2ELi4ENS5_IJNS4_1CILi2EEENSA_ILi1EEESC_EEEEENS5_IJNSA_ILi256EEENSA_ILi128EEENSA_ILi64EEEEEENS_10tfloat32_tENS5_IJlSC_lEEESJ_SK_NS4_8TiledMMAINS4_8MMA_AtomIJNS4_23SM100_MMA_TF32_2x1SM_SSISJ_SJ_fLi256ELi128ELNS4_4UMMA5MajorE0ELSP_0ELNSO_7ScaleInE0ELSQ_0EEEEEENS4_6LayoutINS5_IJSC_SC_SC_EEENS5_IJNSA_ILi0EEESV_SV_EEEEENS5_IJNS4_10UnderscoreESY_SY_EEEEENS4_18SM100_TMA_2SM_LOADENS4_14ComposedLayoutINS4_7SwizzleILi3ELi4ELi3EEENS4_18smem_ptr_flag_bitsILi32EEENST_INS5_IJNSA_ILi8EEENSA_ILi32EEEEEENS5_IJS18_SC_EEEEEEEvNS4_8identityES11_S1C_vS1D_EENS_8epilogue10collective18CollectiveEpilogueINS1F_23Sm100TmaWarpSpecializedILi4ELi2ELi16ELb1ELb0EEEJNS5_IJSG_SG_SH_EEENS5_IJNST_ISG_SC_EENST_INSA_ILi16EEESC_EEEEESJ_SK_SJ_SK_NS1F_6fusion15FusionCallbacksIS1J_NS1P_17LinearCombinationISJ_fSJ_fLNS_15FloatRoundStyleE2EEES1K_S1O_JEEENS4_5SM1004TMEM4LOAD26SM100_TMEM_LOAD_32dp32b16xENS4_13SM90_TMA_LOADENS12_INS13_ILi2ELi4ELi3EEES16_NST_INS5_IJS17_S1M_EEENS5_IJS1M_SC_EEEEEEENS4_39AutoVectorizingCopyWithAssumedAlignmentILi128EEENS4_14SM90_TMA_STOREES24_S26_S26_EEEvvEEEEvNT_6ParamsE:
[----:B------:R-:W1:Y:S01]  /*0000*/  LDC R1, c[0x0][0x37c] ;  /* 0x0000df00ff017b82 */ /* 0x000e620000000800 */
[----:B------:R-:W2:Y:S01]  /*0010*/  S2R R80, SR_TID.X ;  /* 0x0000000000507919 */ /* 0x000ea20000002100 */
[----:B------:R-:W3:Y:S06]  /*0020*/  LDCU.64 UR6, c[0x0][0x890] ;  /* 0x00011200ff0677ac */ /* 0x000eec0008000a00 */
[----:B------:R-:W4:Y:S01]  /*0030*/  S2UR UR37, SR_CgaCtaId ;  /* 0x00000000002579c3 */ /* 0x000f220000008800 */
[----:B------:R-:W-:Y:S02]  /*0040*/  PRMT R67, RZ, 0x7610, R67 ;  /* 0x00007610ff437816 */ /* 0x000fe40000000043 */
[----:B------:R-:W-:Y:S01]  /*0050*/  ELECT P1, URZ, PT ;  /* 0x0000000000ff782f */ /* 0x000fe20003820000 */
[----:B------:R-:W1:Y:S01]  /*0060*/  LDCU.64 UR46, c[0x0][0x358] ;  /* 0x00006b00ff2e77ac */ /* 0x000e620008000a00 */
[----:B---3--:R-:W-:-:S04]  /*0070*/  UISETP.NE.U32.AND UP0, UPT, UR6, URZ, UPT ;  /* 0x000000ff0600728c */ /* 0x008fc8000bf05070 */
[----:B------:R-:W-:Y:S02]  /*0080*/  UISETP.NE.AND.EX UP0, UPT, UR7, URZ, UPT, UP0 ;  /* 0x000000ff0700728c */ /* 0x000fe4000bf05300 */
[----:B----4-:R-:W-:Y:S02]  /*0090*/  ULOP3.LUT UR5, UR37, 0x1, URZ, 0xc0, !UPT ;  /* 0x0000000125057892 */ /* 0x010fe4000f8ec0ff */
[----:B------:R-:W-:Y:S01]  /*00a0*/  ULOP3.LUT UR4, UR37, 0x1, URZ, 0x3c, !UPT ;  /* 0x0000000125047892 */ /* 0x000fe2000f8e3cff */
[----:B--2---:R-:W-:-:S05]  /*00b0*/  SHF.R.U32.HI R72, RZ, 0x5, R80 ;  /* 0x00000005ff487819 */ /* 0x004fca0000011650 */
[----:B------:R-:W2:Y:S02]  /*00c0*/  SHFL.IDX PT, R0, R72, RZ, 0x1f ;  /* 0x00001fff48007589 */ /* 0x000ea400000e0000 */
[----:B--2---:R-:W-:Y:S01]  /*00d0*/  R2UR UR10, R0 ;  /* 0x00000000000a72ca */ /* 0x004fe200000e0000 */
[----:B-1----:R-:W-:-:S14]  /*00e0*/  BRA.U UP0, `(.L_x_0) ;  /* 0x00000001002c7547 */ /* 0x002fdc000b800000 */
[----:B------:R-:W1:Y:S02]  /*00f0*/  LDCU.64 UR8, c[0x0][0x888] ;  /* 0x00011100ff0877ac */ /* 0x000e640008000a00 */
[----:B-1----:R-:W-:-:S04]  /*0100*/  UISETP.NE.U32.AND UP0, UPT, UR8, URZ, UPT ;  /* 0x000000ff0800728c */ /* 0x002fc8000bf05070 */
[----:B------:R-:W-:-:S09]  /*0110*/  UISETP.NE.AND.EX UP0, UPT, UR9, URZ, UPT, UP0 ;  /* 0x000000ff0900728c */ /* 0x000fd2000bf05300 */
[----:B------:R-:W-:Y:S05]  /*0120*/  BRA.U !UP0, `(.L_x_1) ;  /* 0x0000000108107547 */ /* 0x000fea000b800000 */
[----:B------:R-:W1:Y:S02]  /*0130*/  LDC.64 R2, c[0x0][0x888] ;  /* 0x00022200ff027b82 */ /* 0x000e640000000a00 */
[----:B-1----:R1:W5:Y:S01]  /*0140*/  LDG.E R35, desc[UR46][R2.64] ;  /* 0x0000002e02237981 */ /* 0x002362000c1e1900 */
[----:B------:R-:W-:Y:S01]  /*0150*/  HFMA2 R67, -RZ, RZ, 0, 5.9604644775390625e-08 ;  /* 0x00000001ff437431 */ /* 0x000fe200000001ff */
[----:B------:R-:W-:Y:S05]  /*0160*/  BRA `(.L_x_0) ;  /* 0x00000000000c7947 */ /* 0x000fea0003800000 */
.L_x_1:
[----:B------:R-:W1:Y:S01]  /*0170*/  LDCU UR8, c[0x0][0x880] ;  /* 0x00011000ff0877ac */ /* 0x000e620008000800 */
[----:B------:R-:W-:Y:S01]  /*0180*/  HFMA2 R67, -RZ, RZ, 0, 5.9604644775390625e-08 ;  /* 0x00000001ff437431 */ /* 0x000fe200000001ff */
[----:B-1----:R-:W-:-:S07]  /*0190*/  MOV R35, UR8 ;  /* 0x0000000800237c02 */ /* 0x002fce0008000f00 */
.L_x_0:
[----:B------:R-:W2:Y:S02]  /*01a0*/  LDCU.64 UR8, c[0x0][0x8b0] ;  /* 0x00011600ff0877ac */ /* 0x000ea40008000a00 */
[----:B--2---:R-:W-:-:S04]  /*01b0*/  UISETP.NE.U32.AND UP0, UPT, UR8, URZ, UPT ;  /* 0x000000ff0800728c */ /* 0x004fc8000bf05070 */
[----:B------:R-:W-:-:S09]  /*01c0*/  UISETP.NE.AND.EX UP0, UPT, UR9, URZ, UPT, UP0 ;  /* 0x000000ff0900728c */ /* 0x000fd2000bf05300 */
[----:B------:R-:W-:Y:S05]  /*01d0*/  BRA.U UP0, `(.L_x_2) ;  /* 0x0000000100247547 */ /* 0x000fea000b800000 */
[----:B------:R-:W2:Y:S02]  /*01e0*/  LDCU.64 UR8, c[0x0][0x8a8] ;  /* 0x00011500ff0877ac */ /* 0x000ea40008000a00 */
[----:B--2---:R-:W-:-:S04]  /*01f0*/  UISETP.NE.U32.AND UP0, UPT, UR8, URZ, UPT ;  /* 0x000000ff0800728c */ /* 0x004fc8000bf05070 */
[----:B------:R-:W-:-:S09]  /*0200*/  UISETP.NE.AND.EX UP0, UPT, UR9, URZ, UPT, UP0 ;  /* 0x000000ff0900728c */ /* 0x000fd2000bf05300 */
[----:B------:R-:W-:Y:S05]  /*0210*/  BRA.U !UP0, `(.L_x_3) ;  /* 0x00000001080c7547 */ /* 0x000fea000b800000 */
[----:B------:R-:W2:Y:S02]  /*0220*/  LDC.64 R32, c[0x0][0x8a8] ;  /* 0x00022a00ff207b82 */ /* 0x000ea40000000a00 */
[----:B--2---:R2:W5:Y:S01]  /*0230*/  LDG.E R32, desc[UR46][R32.64] ;  /* 0x0000002e20207981 */ /* 0x004562000c1e1900 */
[----:B------:R-:W-:Y:S05]  /*0240*/  BRA `(.L_x_2) ;  /* 0x0000000000087947 */ /* 0x000fea0003800000 */
.L_x_3:
[----:B------:R-:W2:Y:S02]  /*0250*/  LDCU UR8, c[0x0][0x8a0] ;  /* 0x00011400ff0877ac */ /* 0x000ea40008000800 */
[----:B--2---:R-:W-:Y:S02]  /*0260*/  MOV R32, UR8 ;  /* 0x0000000800207c02 */ /* 0x004fe40008000f00 */
.L_x_2:
[----:B------:R-:W-:Y:S01]  /*0270*/  IMAD.U32 R0, RZ, RZ, UR10 ;  /* 0x0000000aff007e24 */ /* 0x000fe2000f8e00ff */
[----:B------:R-:W-:Y:S04]  /*0280*/  BSSY.RECONVERGENT B0, `(.L_x_4) ;  /* 0x000000c000007945 */ /* 0x000fe80003800200 */
[C---:B------:R-:W-:Y:S02]  /*0290*/  ISETP.NE.OR P2, PT, R0.reuse, 0x1, !P1 ;  /* 0x000000010000780c */ /* 0x040fe40004f45670 */
[----:B------:R-:W-:-:S11]  /*02a0*/  ISETP.NE.OR P0, PT, R0, 0x3, !P1 ;  /* 0x000000030000780c */ /* 0x000fd60004f05670 */
[----:B------:R-:W-:Y:S05]  /*02b0*/  @P2 BRA `(.L_x_5) ;  /* 0x0000000000202947 */ /* 0x000fea0003800000 */
[----:B------:R-:W3:Y:S02]  /*02c0*/  LDCU.64 UR8, c[0x0][0x348] ;  /* 0x00006900ff0877ac */ /* 0x000ee40008000a00 */
[----:B---3--:R-:W-:Y:S02]  /*02d0*/  UIADD3 UR12, UP1, UPT, UR8, 0x80, URZ ;  /* 0x00000080080c7890 */ /* 0x008fe4000ff3e0ff */
[----:B------:R-:W-:Y:S02]  /*02e0*/  UIADD3 UR8, UP0, UPT, UR8, 0x180, URZ ;  /* 0x0000018008087890 */ /* 0x000fe4000ff1e0ff */
[----:B------:R-:W-:Y:S02]  /*02f0*/  UIADD3.X UR13, UPT, UPT, URZ, UR9, URZ, UP1, !UPT ;  /* 0x00000009ff0d7290 */ /* 0x000fe40008ffe4ff */
[----:B------:R-:W-:-:S07]  /*0300*/  UIADD3.X UR9, UPT, UPT, URZ, UR9, URZ, UP0, !UPT ;  /* 0x00000009ff097290 */ /* 0x000fce00087fe4ff */
[----:B------:R3:W-:Y:S02]  /*0310*/  UTMACCTL.PF [UR12] ;  /* 0x000000000c0079b9 */ /* 0x0007e40008040000 */
[----:B------:R3:W-:Y:S02]  /*0320*/  UTMACCTL.PF [UR8] ;  /* 0x00000000080079b9 */ /* 0x0007e40008040000 */
[----:B---3--:R-:W-:Y:S01]  /*0330*/  NOP ;  /* 0x0000000000007918 */ /* 0x008fe20000000000 */
.L_x_5:
[----:B------:R-:W-:Y:S05]  /*0340*/  BSYNC.RECONVERGENT B0 ;  /* 0x0000000000007941 */ /* 0x000fea0003800200 */
.L_x_4:
[----:B------:R-:W-:Y:S04]  /*0350*/  BSSY.RECONVERGENT B0, `(.L_x_6) ;  /* 0x000000a000007945 */ /* 0x000fe80003800200 */
        /* <DEDUP_REMOVED lines=9> */
.L_x_7:
[----:B------:R-:W-:Y:S05]  /*03f0*/  BSYNC.RECONVERGENT B0 ;  /* 0x0000000000007941 */ /* 0x000fea0003800200 */
.L_x_6:
[----:B------:R-:W3:Y:S01]  /*0400*/  LDCU.64 UR8, c[0x0][0x888] ;  /* 0x00011100ff0877ac */ /* 0x000ee20008000a00 */
[----:B------:R-:W-:Y:S02]  /*0410*/  UISETP.EQ.U32.AND UP1, UPT, UR6, URZ, UPT ;  /* 0x000000ff0600728c */ /* 0x000fe4000bf22070 */
[----:B------:R-:W-:Y:S02]  /*0420*/  UPLOP3.LUT UP5, UPT, UPT, UPT, UPT, 0x80, 0x8 ;  /* 0x000000000008789c */ /* 0x000fe40003faf070 */
[----:B---3--:R-:W-:-:S04]  /*0430*/  UISETP.NE.U32.AND UP0, UPT, UR8, URZ, UPT ;  /* 0x000000ff0800728c */ /* 0x008fc8000bf05070 */
[----:B------:R-:W-:-:S04]  /*0440*/  UISETP.NE.AND.EX UP0, UPT, UR9, URZ, UPT, UP0 ;  /* 0x000000ff0900728c */ /* 0x000fc8000bf05300 */
[----:B------:R-:W-:-:S04]  /*0450*/  UISETP.EQ.OR.EX UP2, UPT, UR7, URZ, !UP0, UP1 ;  /* 0x000000ff0700728c */ /* 0x000fc8000c742710 */
[----:B------:R-:W-:-:S05]  /*0460*/  UP2UR UR50, UPR, URZ, 0x4 ;  /* 0x00000004ff327883 */ /* 0x000fca0008000000 */
[----:B------:R-:W-:Y:S07]  /*0470*/  BRA.U !UP2, `(.L_x_8) ;  /* 0x000000010a207547 */ /* 0x000fee000b800000 */
[----:B------:R-:W-:Y:S01]  /*0480*/  UISETP.NE.U32.AND UP2, UPT, UR6, URZ, UPT ;  /* 0x000000ff0600728c */ /* 0x000fe2000bf45070 */
[----:B-----5:R-:W-:Y:S01]  /*0490*/  FSETP.NEU.AND P0, PT, R35, RZ, PT ;  /* 0x000000ff2300720b */ /* 0x020fe20003f0d000 */
[----:B------:R-:W-:Y:S02]  /*04a0*/  USEL UR6, URZ, 0xffffffff, UP0 ;  /* 0xffffffffff067887 */ /* 0x000fe40008000000 */
[----:B------:R-:W-:-:S10]  /*04b0*/  UISETP.NE.AND.EX UP2, UPT, UR7, URZ, UPT, UP2 ;  /* 0x000000ff0700728c */ /* 0x000fd4000bf45320 */
[----:B------:R-:W-:Y:S01]  /*04c0*/  VOTEU.ANY UP1, P0 ;  /* 0x0000000000ff7886 */ /* 0x000fe20000020100 */
[----:B------:R-:W-:-:S04]  /*04d0*/  @!UP2 USEL UR6, URZ, 0xffffffff, UP1 ;  /* 0xffffffffff06a887 */ /* 0x000fc80008800000 */
[----:B------:R-:W-:-:S04]  /*04e0*/  ULOP3.LUT UR6, UR6, 0x1, URZ, 0xc0, !UPT ;  /* 0x0000000106067892 */ /* 0x000fc8000f8ec0ff */
[----:B------:R-:W-:-:S11]  /*04f0*/  UISETP.NE.U32.AND UP5, UPT, UR6, 0x1, UPT ;  /* 0x000000010600788c */ /* 0x000fd6000bfa5070 */
.L_x_8:
[----:B------:R-:W3:Y:S01]  /*0500*/  SHFL.IDX PT, R0, R72, RZ, 0x1f ;  /* 0x00001fff48007589 */ /* 0x000ee200000e0000 */
[----:B------:R-:W-:-:S04]  /*0510*/  UISETP.NE.AND UP1, UPT, UR10, 0x2, UPT ;  /* 0x000000020a00788c */ /* 0x000fc8000bf25270 */
[----:B------:R-:W-:Y:S02]  /*0520*/  UISETP.EQ.AND UP2, UPT, UR5, URZ, !UP1 ;  /* 0x000000ff0500728c */ /* 0x000fe4000cf42270 */
[----:B------:R-:W-:-:S04]  /*0530*/  USEL UR6, URZ, 0x1, UP1 ;  /* 0x00000001ff067887 */ /* 0x000fc80008800000 */
[----:B------:R-:W-:Y:S02]  /*0540*/  PLOP3.LUT P5, PT, P1, PT, UP2, 0x80, 0x8 ;  /* 0x000000000008781c */ /* 0x000fe40000faf028 */
[----:B---3--:R-:W-:-:S13]  /*0550*/  ISETP.NE.AND P0, PT, R0, RZ, PT ;  /* 0x000000ff0000720c */ /* 0x008fda0003f05270 */
[----:B------:R-:W-:Y:S05]  /*0560*/  @P0 BRA `(.L_x_9) ;  /* 0x00000000003c0947 */ /* 0x000fea0003800000 */
[----:B------:R-:W-:Y:S01]  /*0570*/  UMOV UR8, 0x400 ;  /* 0x0000040000087882 */ /* 0x000fe20000000000 */
[----:B------:R-:W-:Y:S01]  /*0580*/  UMOV UR7, 0x1 ;  /* 0x0000000100077882 */ /* 0x000fe20000000000 */
[----:B------:R-:W-:Y:S02]  /*0590*/  ULEA UR8, UR37, UR8, 0x18 ;  /* 0x0000000825087291 */ /* 0x000fe4000f8ec0ff */
[----:B------:R-:W-:-:S04]  /*05a0*/  UIADD3 UR12, UPT, UPT, -UR7, 0x100000, URZ ;  /* 0x00100000070c7890 */ /* 0x000fc8000fffe1ff */
[----:B------:R-:W-:Y:S02]  /*05b0*/  USHF.L.U32 UR13, UR12, 0xb, URZ ;  /* 0x0000000b0c0d7899 */ /* 0x000fe400080006ff */
[----:B------:R-:W-:Y:S01]  /*05c0*/  USHF.L.U32 UR12, UR12, 0x1, URZ ;  /* 0x000000010c0c7899 */ /* 0x000fe200080006ff */
[----:B------:R-:W-:Y:S01]  /*05d0*/  ELECT P0, URZ, PT ;  /* 0x0000000000ff782f */ /* 0x000fe20003800000 */
[----:B------:R-:W3:Y:S10]  /*05e0*/  FENCE.VIEW.ASYNC.S ;  /* 0x00000000000073c6 */ /* 0x000ef40000000000 */
[----:B---3--:R3:W4:Y:S01]  /*05f0*/  SYNCS.EXCH.64 URZ, [UR8], UR12 ;  /* 0x0000000c08ff75b2 */ /* 0x0087220008000100 */
[----:B------:R3:W1:Y:S01]  /*0600*/  SYNCS.EXCH.64 URZ, [UR8+0x18], UR12 ;  /* 0x0000180c08ff75b2 */ /* 0x0006620008000100 */
[----:B------:R3:W1:Y:S01]  /*0610*/  SYNCS.EXCH.64 URZ, [UR8+0x8], UR12 ;  /* 0x0000080c08ff75b2 */ /* 0x0006620008000100 */
[----:B------:R3:W1:Y:S01]  /*0620*/  SYNCS.EXCH.64 URZ, [UR8+0x20], UR12 ;  /* 0x0000200c08ff75b2 */ /* 0x0006620008000100 */
[----:B------:R3:W1:Y:S01]  /*0630*/  SYNCS.EXCH.64 URZ, [UR8+0x10], UR12 ;  /* 0x0000100c08ff75b2 */ /* 0x0006620008000100 */
[----:B------:R3:W1:Y:S01]  /*0640*/  SYNCS.EXCH.64 URZ, [UR8+0x28], UR12 ;  /* 0x0000280c08ff75b2 */ /* 0x0006620008000100 */
[----:B------:R-:W-:Y:S01]  /*0650*/  NOP ;  /* 0x0000000000007918 */ /* 0x000fe20000000000 */
.L_x_9:
[----:B------:R-:W2:Y:S01]  /*0660*/  SHFL.IDX PT, R0, R72, RZ, 0x1f ;  /* 0x00001fff48007589 */ /* 0x000ea200000e0000 */
[----:B------:R-:W-:Y:S01]  /*0670*/  NOP ;  /* 0x0000000000007918 */ /* 0x000fe20000000000 */
[----:B--2---:R-:W-:-:S13]  /*0680*/  ISETP.NE.AND P0, PT, R0, 0x1, PT ;  /* 0x000000010000780c */ /* 0x004fda0003f05270 */
[----:B------:R-:W-:Y:S05]  /*0690*/  @P0 BRA `(.L_x_10) ;  /* 0x0000000000540947 */ /* 0x000fea0003800000 */
[----:B------:R-:W-:Y:S01]  /*06a0*/  UMOV UR9, 0x400 ;  /* 0x0000040000097882 */ /* 0x000fe20000000000 */
[----:B---3--:R-:W-:Y:S01]  /*06b0*/  UMOV UR8, 0x20 ;  /* 0x0000002000087882 */ /* 0x008fe20000000000 */
[----:B------:R-:W-:Y:S01]  /*06c0*/  UMOV UR7, 0x80 ;  /* 0x0000008000077882 */ /* 0x000fe20000000000 */
[----:B------:R-:W-:Y:S02]  /*06d0*/  ULEA UR9, UR37, UR9, 0x18 ;  /* 0x0000000925097291 */ /* 0x000fe4000f8ec0ff */
[----:B------:R-:W-:-:S04]  /*06e0*/  UIADD3 UR12, UPT, UPT, -UR8, 0x100000, URZ ;  /* 0x00100000080c7890 */ /* 0x000fc8000fffe1ff */
[----:B------:R-:W-:Y:S02]  /*06f0*/  USHF.L.U32 UR13, UR12, 0xb, URZ ;  /* 0x0000000b0c0d7899 */ /* 0x000fe400080006ff */
[----:B------:R-:W-:Y:S02]  /*0700*/  USHF.L.U32 UR12, UR12, 0x1, URZ ;  /* 0x000000010c0c7899 */ /* 0x000fe400080006ff */
[----:B------:R-:W-:-:S04]  /*0710*/  UIADD3 UR14, UPT, UPT, -UR7, 0x100000, URZ ;  /* 0x00100000070e7890 */ /* 0x000fc8000fffe1ff */
[----:B------:R-:W-:Y:S02]  /*0720*/  USHF.L.U32 UR15, UR14, 0xb, URZ ;  /* 0x0000000b0e0f7899 */ /* 0x000fe400080006ff */
[----:B------:R-:W-:Y:S01]  /*0730*/  USHF.L.U32 UR14, UR14, 0x1, URZ ;  /* 0x000000010e0e7899 */ /* 0x000fe200080006ff */
[----:B------:R-:W-:Y:S01]  /*0740*/  ELECT P0, URZ, PT ;  /* 0x0000000000ff782f */ /* 0x000fe20003800000 */
[----:B------:R-:W2:Y:S02]  /*0750*/  FENCE.VIEW.ASYNC.S ;  /* 0x00000000000073c6 */ /* 0x000ea40000000000 */
[----:B--2---:R2:W3:Y:S08]  /*0760*/  SYNCS.EXCH.64 URZ, [UR9+0x30], UR12 ;  /* 0x0000300c09ff75b2 */ /* 0x0044f00008000100 */
[----:B------:R2:W1:Y:S01]  /*0770*/  SYNCS.EXCH.64 URZ, [UR9+0x50], UR14 ;  /* 0x0000500e09ff75b2 */ /* 0x0004620008000100 */
[----:B------:R2:W1:Y:S01]  /*0780*/  SYNCS.EXCH.64 URZ, [UR9+0x38], UR12 ;  /* 0x0000380c09ff75b2 */ /* 0x0004620008000100 */
[----:B------:R2:W1:Y:S01]  /*0790*/  SYNCS.EXCH.64 URZ, [UR9+0x58], UR14 ;  /* 0x0000580e09ff75b2 */ /* 0x0004620008000100 */
[----:B------:R2:W1:Y:S01]  /*07a0*/  SYNCS.EXCH.64 URZ, [UR9+0x40], UR12 ;  /* 0x0000400c09ff75b2 */ /* 0x0004620008000100 */
[----:B------:R2:W1:Y:S01]  /*07b0*/  SYNCS.EXCH.64 URZ, [UR9+0x60], UR14 ;  /* 0x0000600e09ff75b2 */ /* 0x0004620008000100 */
[----:B------:R2:W1:Y:S01]  /*07c0*/  SYNCS.EXCH.64 URZ, [UR9+0x48], UR12 ;  /* 0x0000480c09ff75b2 */ /* 0x0004620008000100 */
[----:B------:R2:W1:Y:S01]  /*07d0*/  SYNCS.EXCH.64 URZ, [UR9+0x68], UR14 ;  /* 0x0000680e09ff75b2 */ /* 0x0004620008000100 */
[----:B------:R-:W-:Y:S01]  /*07e0*/  NOP ;  /* 0x0000000000007918 */ /* 0x000fe20000000000 */
.L_x_10:
[----:B------:R-:W4:Y:S01]  /*07f0*/  SHFL.IDX PT, R0, R72, RZ, 0x1f ;  /* 0x00001fff48007589 */ /* 0x000f2200000e0000 */
[----:B------:R-:W-:Y:S01]  /*0800*/  NOP ;  /* 0x0000000000007918 */ /* 0x000fe20000000000 */
[----:B----4-:R-:W-:-:S13]  /*0810*/  ISETP.NE.AND P0, PT, R0, 0x3, PT ;  /* 0x000000030000780c */ /* 0x010fda0003f05270 */
[----:B------:R-:W-:Y:S05]  /*0820*/  @P0 BRA `(.L_x_11) ;  /* 0x00000000002c0947 */ /* 0x000fea0003800000 */
[----:B---3--:R-:W-:Y:S01]  /*0830*/  UMOV UR8, 0x400 ;  /* 0x0000040000087882 */ /* 0x008fe20000000000 */
[----:B------:R-:W-:Y:S01]  /*0840*/  UMOV UR7, 0x20 ;  /* 0x0000002000077882 */ /* 0x000fe20000000000 */
[----:B------:R-:W-:Y:S02]  /*0850*/  ULEA UR8, UR37, UR8, 0x18 ;  /* 0x0000000825087291 */ /* 0x000fe4000f8ec0ff */
[----:B--2---:R-:W-:-:S04]  /*0860*/  UIADD3 UR12, UPT, UPT, -UR7, 0x100000, URZ ;  /* 0x00100000070c7890 */ /* 0x004fc8000fffe1ff */
[----:B------:R-:W-:Y:S02]  /*0870*/  USHF.L.U32 UR13, UR12, 0xb, URZ ;  /* 0x0000000b0c0d7899 */ /* 0x000fe400080006ff */
[----:B------:R-:W-:Y:S01]  /*0880*/  USHF.L.U32 UR12, UR12, 0x1, URZ ;  /* 0x000000010c0c7899 */ /* 0x000fe200080006ff */
[----:B------:R-:W-:Y:S01]  /*0890*/  ELECT P0, URZ, PT ;  /* 0x0000000000ff782f */ /* 0x000fe20003800000 */
[----:B------:R-:W2:Y:S10]  /*08a0*/  FENCE.VIEW.ASYNC.S ;  /* 0x00000000000073c6 */ /* 0x000eb40000000000 */
[----:B--2---:R4:W2:Y:S01]  /*08b0*/  SYNCS.EXCH.64 URZ, [UR8+0x70], UR12 ;  /* 0x0000700c08ff75b2 */ /* 0x0048a20008000100 */
[----:B------:R4:W3:Y:S02]  /*08c0*/  SYNCS.EXCH.64 URZ, [UR8+0x78], UR12 ;  /* 0x0000780c08ff75b2 */ /* 0x0008e40008000100 */
[----:B----4-:R-:W-:Y:S01]  /*08d0*/  NOP ;  /* 0x0000000000007918 */ /* 0x010fe20000000000 */
.L_x_11:
[----:B------:R-:W4:Y:S01]  /*08e0*/  SHFL.IDX PT, R0, R72, RZ, 0x1f ;  /* 0x00001fff48007589 */ /* 0x000f2200000e0000 */
[----:B------:R-:W-:Y:S01]  /*08f0*/  NOP ;  /* 0x0000000000007918 */ /* 0x000fe20000000000 */
[----:B----4-:R-:W-:-:S13]  /*0900*/  ISETP.NE.AND P0, PT, R0, 0x4, PT ;  /* 0x000000040000780c */ /* 0x010fda0003f05270 */
[----:B------:R-:W-:Y:S05]  /*0910*/  @P0 BRA `(.L_x_12) ;  /* 0x0000000000480947 */ /* 0x000fea0003800000 */
[----:B--2---:R-:W-:Y:S01]  /*0920*/  UMOV UR9, 0x1e0 ;  /* 0x000001e000097882 */ /* 0x004fe20000000000 */
[----:B---3--:R-:W-:Y:S01]  /*0930*/  UMOV UR8, 0x400 ;  /* 0x0000040000087882 */ /* 0x008fe20000000000 */
[----:B------:R-:W-:Y:S01]  /*0940*/  USEL UR9, UR9, 0x1a0, UP5 ;  /* 0x000001a009097887 */ /* 0x000fe2000a800000 */
        /* <DEDUP_REMOVED lines=10> */
[----:B--2---:R4:W2:Y:S08]  /*09f0*/  SYNCS.EXCH.64 URZ, [UR8+0x80], UR12 ;  /* 0x0000800c08ff75b2 */ /* 0x0048b00008000100 */
[----:B------:R4:W3:Y:S01]  /*0a00*/  SYNCS.EXCH.64 URZ, [UR8+0x90], UR14 ;  /* 0x0000900e08ff75b2 */ /* 0x0008e20008000100 */
[----:B------:R4:W1:Y:S01]  /*0a10*/  SYNCS.EXCH.64 URZ, [UR8+0x88], UR12 ;  /* 0x0000880c08ff75b2 */ /* 0x0008620008000100 */
[----:B------:R4:W1:Y:S02]  /*0a20*/  SYNCS.EXCH.64 URZ, [UR8+0x98], UR14 ;  /* 0x0000980e08ff75b2 */ /* 0x0008640008000100 */
[----:B----4-:R-:W-:Y:S01]  /*0a30*/  NOP ;  /* 0x0000000000007918 */ /* 0x010fe20000000000 */
.L_x_12:
[----:B------:R-:W4:Y:S01]  /*0a40*/  SHFL.IDX PT, R0, R72, RZ, 0x1f ;  /* 0x00001fff48007589 */ /* 0x000f2200000e0000 */
[----:B------:R-:W-:Y:S01]  /*0a50*/  NOP ;  /* 0x0000000000007918 */ /* 0x000fe20000000000 */
[----:B----4-:R-:W-:-:S13]  /*0a60*/  ISETP.NE.AND P0, PT, R0, 0x5, PT ;  /* 0x000000050000780c */ /* 0x010fda0003f05270 */
[----:B------:R-:W-:Y:S05]  /*0a70*/  @P0 BRA `(.L_x_13) ;  /* 0x0000000000540947 */ /* 0x000fea0003800000 */
[----:B--2---:R-:W-:Y:S01]  /*0a80*/  UMOV UR9, 0x400 ;  /* 0x0000040000097882 */ /* 0x004fe20000000000 */
        /* <DEDUP_REMOVED lines=14> */
[----:B------:R4:W1:Y:S01]  /*0b70*/  SYNCS.EXCH.64 URZ, [UR9+0xc8], UR14 ;  /* 0x0000c80e09ff75b2 */ /* 0x0008620008000100 */
[----:B------:R4:W1:Y:S01]  /*0b80*/  SYNCS.EXCH.64 URZ, [UR9+0xb0], UR12 ;  /* 0x0000b00c09ff75b2 */ /* 0x0008620008000100 */
[----:B------:R4:W1:Y:S01]  /*0b90*/  SYNCS.EXCH.64 URZ, [UR9+0xd0], UR14 ;  /* 0x0000d00e09ff75b2 */ /* 0x0008620008000100 */
[----:B------:R4:W1:Y:S01]  /*0ba0*/  SYNCS.EXCH.64 URZ, [UR9+0xb8], UR12 ;  /* 0x0000b80c09ff75b2 */ /* 0x0008620008000100 */
[----:B------:R4:W1:Y:S02]  /*0bb0*/  SYNCS.EXCH.64 URZ, [UR9+0xd8], UR14 ;  /* 0x0000d80e09ff75b2 */ /* 0x0008640008000100 */
[----:B----4-:R-:W-:Y:S01]  /*0bc0*/  NOP ;  /* 0x0000000000007918 */ /* 0x010fe20000000000 */
.L_x_13:
[----:B------:R-:W4:Y:S01]  /*0bd0*/  SHFL.IDX PT, R0, R72, RZ, 0x1f ;  /* 0x00001fff48007589 */ /* 0x000f2200000e0000 */
[----:B------:R-:W-:Y:S01]  /*0be0*/  ISETP.NE.OR P1, PT, RZ, UR10, !P1 ;  /* 0x0000000aff007c0c */ /* 0x000fe2000cf25670 */
        /* <DEDUP_REMOVED lines=12> */
[----:B------:R4:W3:Y:S01]  /*0cb0*/  SYNCS.EXCH.64 URZ, [UR8+0xf0], UR12 ;  /* 0x0000f00c08ff75b2 */ /* 0x0008e20008000100 */
[----:B------:R4:W1:Y:S01]  /*0cc0*/  SYNCS.EXCH.64 URZ, [UR8+0xe8], UR12 ;  /* 0x0000e80c08ff75b2 */ /* 0x0008620008000100 */
[----:B------:R4:W1:Y:S02]  /*0cd0*/  SYNCS.EXCH.64 URZ, [UR8+0xf8], UR12 ;  /* 0x0000f80c08ff75b2 */ /* 0x0008640008000100 */
[----:B----4-:R-:W-:Y:S01]  /*0ce0*/  NOP ;  /* 0x0000000000007918 */ /* 0x010fe20000000000 */
.L_x_14:
[----:B------:R-:W-:Y:S01]  /*0cf0*/  VOTEU.ALL UP1, P1 ;  /* 0x0000000000ff7886 */ /* 0x000fe20000820000 */
[----:B---3--:R-:W3:Y:S01]  /*0d00*/  LDCU UR8, c[0x0][0x36c] ;  /* 0x00006d80ff0877ac */ /* 0x008ee20008000800 */
[----:B------:R-:W-:Y:S01]  /*0d10*/  NOP ;  /* 0x0000000000007918 */ /* 0x000fe20000000000 */
[----:B------:R-:W-:Y:S01]  /*0d20*/  LOP3.LUT R10, R80, 0x1f, RZ, 0xc0, !PT ;  /* 0x0000001f500a7812 */ /* 0x000fe200078ec0ff */
[----:B--2---:R-:W-:Y:S01]  /*0d30*/  UMOV UR12, 0x20 ;  /* 0x00000020000c7882 */ /* 0x004fe20000000000 */
[----:B------:R-:W-:Y:S01]  /*0d40*/  @!UP1 UMOV UR7, 0x400 ;  /* 0x0000040000079882 */ /* 0x000fe20000000000 */
[----:B------:R-:W-:-:S04]  /*0d50*/  @!UP1 UIADD3 UR12, UPT, UPT, -UR12, 0x100000, URZ ;  /* 0x001000000c0c9890 */ /* 0x000fc8000fffe1ff */
[----:B------:R-:W-:Y:S02]  /*0d60*/  @!UP1 USHF.L.U32 UR13, UR12, 0xb, URZ ;  /* 0x0000000b0c0d9899 */ /* 0x000fe400080006ff */
[----:B------:R-:W-:Y:S02]  /*0d70*/  @!UP1 USHF.L.U32 UR12, UR12, 0x1, URZ ;  /* 0x000000010c0c9899 */ /* 0x000fe400080006ff */
[----:B------:R-:W-:Y:S01]  /*0d80*/  @!UP1 ULEA UR7, UR37, UR7, 0x18 ;  /* 0x0000000725079291 */ /* 0x000fe2000f8ec0ff */
[----:B------:R-:W-:Y:S01]  /*0d90*/  VOTEU.ALL UP1, P1 ;  /* 0x0000000000ff7886 */ /* 0x000fe20000820000 */
[----:B------:R-:W-:Y:S01]  /*0da0*/  UISETP.NE.AND UP4, UPT, UR10, URZ, UPT ;  /* 0x000000ff0a00728c */ /* 0x000fe2000bf85270 */
[----:B------:R-:W2:Y:S09]  /*0db0*/  FENCE.VIEW.ASYNC.S ;  /* 0x00000000000073c6 */ /* 0x000eb20000000000 */
[----:B--2---:R2:W4:Y:S01]  /*0dc0*/  @!UP1 SYNCS.EXCH.64 URZ, [UR7+0x100], UR12 ;  /* 0x0001000c07ff95b2 */ /* 0x0045220008000100 */
[----:B---3--:R-:W-:-:S09]  /*0dd0*/  UISETP.EQ.U32.AND UP1, UPT, UR8, 0x1, UPT ;  /* 0x000000010800788c */ /* 0x008fd2000bf22070 */
[----:B------:R-:W-:Y:S05]  /*0de0*/  BRA.U !UP1, `(.L_x_15) ;  /* 0x0000000109087547 */ /* 0x000fea000b800000 */
[----:B-1--4-:R-:W-:Y:S01]  /*0df0*/  UCGABAR_ARV ;  /* 0x00000000000079c7 */ /* 0x012fe20008000000 */
[----:B------:R-:W-:Y:S05]  /*0e00*/  BRA `(.L_x_16) ;  /* 0x0000000000047947 */ /* 0x000fea0003800000 */
.L_x_15:
[----:B-1--4-:R-:W-:Y:S01]  /*0e10*/  NOP ;  /* 0x0000000000007918 */ /* 0x012fe20000000000 */
.L_x_16:
[----:B------:R-:W1:Y:S01]  /*0e20*/  S2R R11, SR_CTAID.X ;  /* 0x00000000000b7919 */ /* 0x000e620000002500 */
[----:B------:R-:W-:-:S05]  /*0e30*/  CS2R.32 R68, SR_CgaSize ;  /* 0x0000000000447805 */ /* 0x000fca0000008a00 */
[----:B------:R-:W-:-:S05]  /*0e40*/  IMAD R68, R68, -0xa0, RZ ;  /* 0xffffff6044447824 */ /* 0x000fca00078e02ff */
[----:B------:R-:W-:-:S14]  /*0e50*/  R2UR UR8, R68 ;  /* 0x00000000440872ca */ /* 0x000fdc00000e0000 */
[----:B------:R-:W3:Y:S01]  /*0e60*/  LDCU UR8, c[0x0][UR8+0x2b0] ;  /* 0x00005600080877ac */ /* 0x000ee20008000800 */
[----:B------:R-:W-:-:S05]  /*0e70*/  CS2R.32 R0, SR_CgaSize ;  /* 0x0000000000007805 */ /* 0x000fca0000008a00 */
[----:B------:R-:W-:-:S06]  /*0e80*/  IMAD R0, R0, -0xa0, RZ ;  /* 0xffffff6000007824 */ /* 0x000fcc00078e02ff */
[----:B------:R-:W4:Y:S01]  /*0e90*/  LDC R0, c[0x0][R0+0x2a0] ;  /* 0x0000a80000007b82 */ /* 0x000f220000000800 */
[----:B------:R-:W-:Y:S01]  /*0ea0*/  PRMT R8, RZ, 0x7610, R8 ;  /* 0x00007610ff087816 */ /* 0x000fe20000000008 */
[----:B------:R-:W3:Y:S01]  /*0eb0*/  S2R R20, SR_CTAID.Y ;  /* 0x0000000000147919 */ /* 0x000ee20000002600 */
[----:B------:R-:W-:-:S05]  /*0ec0*/  CS2R.32 R68, SR_CgaSize ;  /* 0x0000000000447805 */ /* 0x000fca0000008a00 */
[----:B------:R-:W-:-:S05]  /*0ed0*/  IMAD R68, R68, -0xa0, RZ ;  /* 0xffffff6044447824 */ /* 0x000fca00078e02ff */
[----:B--2---:R-:W-:-:S14]  /*0ee0*/  R2UR UR7, R68 ;  /* 0x00000000440772ca */ /* 0x004fdc00000e0000 */
[----:B------:R-:W2:Y:S01]  /*0ef0*/  LDCU UR7, c[0x0][UR7+0x2b4] ;  /* 0x00005680070777ac */ /* 0x000ea20008000800 */
[----:B------:R-:W-:Y:S01]  /*0f00*/  UISETP.NE.AND UP2, UPT, UR10, 0x2, UPT ;  /* 0x000000020a00788c */ /* 0x000fe2000bf45270 */
[----:B------:R-:W3:Y:S01]  /*0f10*/  LDC R9, c[0x0][0xb24] ;  /* 0x0002c900ff097b82 */ /* 0x000ee20000000800 */
[----:B------:R-:W-:-:S05]  /*0f20*/  CS2R.32 R66, SR_CgaSize ;  /* 0x0000000000427805 */ /* 0x000fca0000008a00 */
[----:B------:R-:W-:-:S06]  /*0f30*/  IMAD R66, R66, -0xa0, RZ ;  /* 0xffffff6042427824 */ /* 0x000fcc00078e02ff */
[----:B------:R-:W4:Y:S08]  /*0f40*/  LDC R66, c[0x0][R66+0x2a4] ;  /* 0x0000a90042427b82 */ /* 0x000f300000000800 */
[----:B------:R-:W4:Y:S01]  /*0f50*/  LDC R26, c[0x0][0xb24] ;  /* 0x0002c900ff1a7b82 */ /* 0x000f220000000800 */
[----:B-1----:R-:W-:Y:S01]  /*0f60*/  I2FP.F32.U32 R4, R11 ;  /* 0x0000000b00047245 */ /* 0x002fe20000201000 */
[----:B------:R-:W-:-:S06]  /*0f70*/  IMAD.MOV.U32 R21, RZ, RZ, R11 ;  /* 0x000000ffff157224 */ /* 0x000fcc00078e000b */
[----:B------:R-:W1:Y:S01]  /*0f80*/  S2UR UR36, SR_CTAID.Z ;  /* 0x00000000002479c3 */ /* 0x000e620000002700 */
[----:B---3--:R-:W-:Y:S02]  /*0f90*/  ISETP.GE.AND P0, PT, R9, 0x1, PT ;  /* 0x000000010900780c */ /* 0x008fe40003f06270 */
[----:B------:R-:W-:Y:S01]  /*0fa0*/  I2FP.F32.U32 R2, R20 ;  /* 0x0000001400027245 */ /* 0x000fe20000201000 */
[----:B------:R-:W-:-:S04]  /*0fb0*/  FMUL R4, R4, UR8 ;  /* 0x0000000804047c20 */ /* 0x000fc80008400000 */
[----:B--2---:R-:W-:Y:S01]  /*0fc0*/  FMUL R2, R2, UR7 ;  /* 0x0000000702027c20 */ /* 0x004fe20008400000 */
[----:B------:R-:W2:Y:S01]  /*0fd0*/  F2I.U32.TRUNC.NTZ R68, R4 ;  /* 0x0000000400447305 */ /* 0x000ea2000020f000 */
[----:B------:R-:W3:Y:S07]  /*0fe0*/  LDCU UR7, c[0x0][0xb30] ;  /* 0x00016600ff0777ac */ /* 0x000eee0008000800 */
[----:B------:R-:W1:Y:S01]  /*0ff0*/  F2I.U32.TRUNC.NTZ R3, R2 ;  /* 0x0000000200037305 */ /* 0x000e62000020f000 */
[----:B--2---:R-:W-:-:S04]  /*1000*/  IMAD.MOV R68, RZ, RZ, -R68 ;  /* 0x000000ffff447224 */ /* 0x004fc800078e0a44 */
[----:B----4-:R-:W-:Y:S01]  /*1010*/  IMAD R68, R0, R68, R11 ;  /* 0x0000004400447224 */ /* 0x010fe200078e020b */
[----:B------:R-:W-:Y:S01]  /*1020*/  PRMT R0, RZ, 0x7610, R0 ;  /* 0x00007610ff007816 */ /* 0x000fe20000000000 */
[----:B---3--:R-:W-:Y:S01]  /*1030*/  UISETP.NE.AND UP3, UPT, UR7, 0x1, UPT ;  /* 0x000000010700788c */ /* 0x008fe2000bf65270 */
[----:B-1----:R-:W-:-:S05]  /*1040*/  IADD3 R3, PT, PT, -R3, RZ, RZ ;  /* 0x000000ff03037210 */ /* 0x002fca0007ffe1ff */
[----:B------:R-:W-:Y:S01]  /*1050*/  IMAD R66, R66, R3, R20 ;  /* 0x0000000342427224 */ /* 0x000fe200078e0214 */
[----:B------:R-:W-:Y:S06]  /*1060*/  BRA.U UP4, `(.L_x_17) ;  /* 0x0000000104247547 */ /* 0x000fec000b800000 */
[----:B------:R-:W-:Y:S01]  /*1070*/  ISETP.NE.AND P1, PT, R66, RZ, PT ;  /* 0x000000ff4200720c */ /* 0x000fe20003f25270 */
[----:B------:R-:W-:Y:S01]  /*1080*/  IMAD.MOV.U32 R0, RZ, RZ, 0x3 ;  /* 0x00000003ff007424 */ /* 0x000fe200078e00ff */
[C---:B------:R-:W-:Y:S02]  /*1090*/  LOP3.LUT R3, R68.reuse, 0xfffffffe, RZ, 0xc0, !PT ;  /* 0xfffffffe44037812 */ /* 0x040fe400078ec0ff */
[----:B------:R-:W-:Y:S02]  /*10a0*/  ISETP.LT.U32.OR P1, PT, R68, 0x2, !P1 ;  /* 0x000000024400780c */ /* 0x000fe40004f21470 */
[----:B------:R-:W-:Y:S02]  /*10b0*/  SHF.L.U32 R0, R0, R3, RZ ;  /* 0x0000000300007219 */ /* 0x000fe400000006ff */
[----:B------:R-:W-:Y:S02]  /*10c0*/  SEL R5, RZ, 0x1, !P1 ;  /* 0x00000001ff057807 */ /* 0x000fe40004800000 */
[----:B------:R-:W-:-:S05]  /*10d0*/  SEL R2, RZ, 0x2, !P1 ;  /* 0x00000002ff027807 */ /* 0x000fca0004800000 */
[----:B------:R-:W-:-:S05]  /*10e0*/  IMAD.IADD R2, R5, 0x1, R2 ;  /* 0x0000000105027824 */ /* 0x000fca00078e0202 */
[----:B------:R-:W-:Y:S02]  /*10f0*/  PRMT R8, R2, 0x7610, R8 ;  /* 0x0000761002087816 */ /* 0x000fe40000000008 */
.L_x_17:
[----:B------:R-:W-:Y:S05]  /*1100*/  @!P0 BRA `(.L_x_18) ;  /* 0x0000000000b88947 */ /* 0x000fea0003800000 */
[----:B------:R-:W1:Y:S01]  /*1110*/  LDC.64 R4, c[0x0][0xb18] ;  /* 0x0002c600ff047b82 */ /* 0x000e620000000a00 */
[----:B------:R-:W-:-:S07]  /*1120*/  ISETP.NE.AND P0, PT, R9, 0x1, PT ;  /* 0x000000010900780c */ /* 0x000fce0003f05270 */
[----:B------:R-:W2:Y:S08]  /*1130*/  LDC R14, c[0x0][0xb0c] ;  /* 0x0002c300ff0e7b82 */ /* 0x000eb00000000800 */
[----:B------:R-:W3:Y:S08]  /*1140*/  LDC R13, c[0x0][0x370] ;  /* 0x0000dc00ff0d7b82 */ /* 0x000ef00000000800 */
[----:B------:R-:W4:Y:S01]  /*1150*/  LDC R16, c[0x0][0x374] ;  /* 0x0000dd00ff107b82 */ /* 0x000f220000000800 */
[----:B-1----:R-:W-:-:S07]  /*1160*/  ISETP.NE.AND P1, PT, R4, 0x1, PT ;  /* 0x000000010400780c */ /* 0x002fce0003f25270 */
[----:B------:R-:W3:Y:S01]  /*1170*/  LDC.64 R6, c[0x0][0xb10] ;  /* 0x0002c400ff067b82 */ /* 0x000ee20000000a00 */
[----:B--2---:R-:W-:-:S07]  /*1180*/  ISETP.NE.AND P2, PT, R14, 0x1, PT ;  /* 0x000000010e00780c */ /* 0x004fce0003f45270 */
[----:B------:R-:W1:Y:S08]  /*1190*/  LDC R12, c[0x0][0xb20] ;  /* 0x0002c800ff0c7b82 */ /* 0x000e700000000800 */
[----:B------:R-:W2:Y:S01]  /*11a0*/  LDC.64 R2, c[0x0][0xb28] ;  /* 0x0002ca00ff027b82 */ /* 0x000ea20000000a00 */
[----:B----4-:R-:W-:-:S04]  /*11b0*/  IMAD.HI.U32 R15, R16, R5, RZ ;  /* 0x00000005100f7227 */ /* 0x010fc800078e00ff */
[----:B------:R-:W-:-:S04]  /*11c0*/  IMAD.HI.U32 R5, R20, R5, RZ ;  /* 0x0000000514057227 */ /* 0x000fc800078e00ff */
[----:B---3--:R-:W-:-:S04]  /*11d0*/  IMAD.HI.U32 R18, R13, R6, RZ ;  /* 0x000000060d127227 */ /* 0x008fc800078e00ff */
[C---:B------:R-:W-:Y:S01]  /*11e0*/  IMAD.HI.U32 R22, R11.reuse, R6, RZ ;  /* 0x000000060b167227 */ /* 0x040fe200078e00ff */
[-C--:B------:R-:W-:Y:S02]  /*11f0*/  @P2 SHF.R.U32.HI R13, RZ, R7.reuse, R18 ;  /* 0x00000007ff0d2219 */ /* 0x080fe40000011612 */
[-C--:B-1----:R-:W-:Y:S02]  /*1200*/  @P1 SHF.R.U32.HI R16, RZ, R12.reuse, R15 ;  /* 0x0000000cff101219 */ /* 0x082fe4000001160f */
[----:B------:R-:W-:Y:S02]  /*1210*/  SHF.R.U32.HI R5, RZ, R12, R5 ;  /* 0x0000000cff057219 */ /* 0x000fe40000011605 */
[----:B------:R-:W-:Y:S02]  /*1220*/  SHF.R.U32.HI R22, RZ, R7, R22 ;  /* 0x00000007ff167219 */ /* 0x000fe40000011616 */
[----:B------:R-:W-:Y:S01]  /*1230*/  SEL R5, R20, R5, !P1 ;  /* 0x0000000514057207 */ /* 0x000fe20004800000 */
[----:B--2---:R-:W-:Y:S01]  /*1240*/  IMAD.HI.U32 R18, R16, R2, RZ ;  /* 0x0000000210127227 */ /* 0x004fe200078e00ff */
[----:B------:R-:W-:-:S02]  /*1250*/  SEL R21, R11, R22, !P2 ;  /* 0x000000160b157207 */ /* 0x000fc40005000000 */
[----:B------:R-:W-:Y:S01]  /*1260*/  IADD3 R7, PT, PT, -R5, RZ, RZ ;  /* 0x000000ff05077210 */ /* 0x000fe20007ffe1ff */
[----:B------:R-:W-:Y:S01]  /*1270*/  IMAD.HI.U32 R6, R13, R2, RZ ;  /* 0x000000020d067227 */ /* 0x000fe200078e00ff */
[----:B------:R-:W-:-:S03]  /*1280*/  @P0 SHF.R.U32.HI R16, RZ, R3, R18 ;  /* 0x00000003ff100219 */ /* 0x000fc60000011612 */
[----:B------:R-:W-:Y:S01]  /*1290*/  IMAD R7, R4, R7, R20 ;  /* 0x0000000704077224 */ /* 0x000fe200078e0214 */
[----:B------:R-:W-:Y:S01]  /*12a0*/  @P0 SHF.R.U32.HI R13, RZ, R3, R6 ;  /* 0x00000003ff0d0219 */ /* 0x000fe20000011606 */
[----:B------:R-:W-:-:S04]  /*12b0*/  IMAD R16, R16, R9, RZ ;  /* 0x0000000910107224 */ /* 0x000fc800078e02ff */
[----:B------:R-:W-:Y:S01]  /*12c0*/  IMAD R6, R13, R9, RZ ;  /* 0x000000090d067224 */ /* 0x000fe200078e02ff */
[----:B------:R-:W-:-:S04]  /*12d0*/  ISETP.GE.AND P1, PT, R5, R16, PT ;  /* 0x000000100500720c */ /* 0x000fc80003f26270 */
[----:B------:R-:W-:Y:S01]  /*12e0*/  ISETP.GE.OR P1, PT, R21, R6, P1 ;  /* 0x000000061500720c */ /* 0x000fe20000f26670 */
[----:B------:R-:W-:-:S05]  /*12f0*/  IMAD.HI.U32 R6, R5, R2, RZ ;  /* 0x0000000205067227 */ /* 0x000fca00078e00ff */
[----:B------:R-:W-:-:S04]  /*1300*/  SHF.R.U32.HI R6, RZ, R3, R6 ;  /* 0x00000003ff067219 */ /* 0x000fc80000011606 */
[----:B------:R-:W-:-:S03]  /*1310*/  SEL R6, R5, R6, !P0 ;  /* 0x0000000605067207 */ /* 0x000fc60004000000 */
[----:B------:R-:W-:Y:S01]  /*1320*/  @!P1 IMAD.HI.U32 R12, R21, R2, RZ ;  /* 0x00000002150c9227 */ /* 0x000fe200078e00ff */
[----:B------:R-:W-:-:S04]  /*1330*/  IADD3 R2, PT, PT, -R6, RZ, RZ ;  /* 0x000000ff06027210 */ /* 0x000fc80007ffe1ff */
[----:B------:R-:W-:Y:S01]  /*1340*/  @!P1 SHF.R.U32.HI R12, RZ, R3, R12 ;  /* 0x00000003ff0c9219 */ /* 0x000fe2000001160c */
[----:B------:R-:W-:-:S03]  /*1350*/  IMAD R2, R9, R2, R5 ;  /* 0x0000000209027224 */ /* 0x000fc600078e0205 */
[----:B------:R-:W-:-:S05]  /*1360*/  @!P1 SEL R3, R21, R12, !P0 ;  /* 0x0000000c15039207 */ /* 0x000fca0004000000 */
[--C-:B------:R-:W-:Y:S02]  /*1370*/  @!P1 IMAD.IADD R6, R6, 0x1, -R3.reuse ;  /* 0x0000000106069824 */ /* 0x100fe400078e0a03 */
[----:B------:R-:W-:Y:S01]  /*1380*/  @!P1 IMAD R3, R2, R13, R3 ;  /* 0x0000000d02039224 */ /* 0x000fe200078e0203 */
[----:B------:R-:W-:Y:S01]  /*1390*/  IADD3 R2, PT, PT, -R21, RZ, RZ ;  /* 0x000000ff15027210 */ /* 0x000fe20007ffe1ff */
[----:B------:R-:W-:Y:S02]  /*13a0*/  @!P1 IMAD R5, R6, R9, R21 ;  /* 0x0000000906059224 */ /* 0x000fe400078e0215 */
[----:B------:R-:W-:Y:S02]  /*13b0*/  @!P1 IMAD.MOV.U32 R21, RZ, RZ, R3 ;  /* 0x000000ffff159224 */ /* 0x000fe400078e0003 */
[----:B------:R-:W-:Y:S02]  /*13c0*/  IMAD R2, R14, R2, R11 ;  /* 0x000000020e027224 */ /* 0x000fe400078e020b */
[----:B------:R-:W-:-:S02]  /*13d0*/  IMAD R20, R5, R4, R7 ;  /* 0x0000000405147224 */ /* 0x000fc400078e0207 */
[----:B------:R-:W-:Y:S02]  /*13e0*/  IMAD R21, R21, R14, R2 ;  /* 0x0000000e15157224 */ /* 0x000fe400078e0202 */
.L_x_18:
[----:B------:R-:W-:Y:S05]  /*13f0*/  BRA.U UP3, `(.L_x_19) ;  /* 0x0000000103407547 */ /* 0x000fea000b800000 */
[----:B------:R-:W1:Y:S08]  /*1400*/  LDC.64 R4, c[0x0][0xb10] ;  /* 0x0002c400ff047b82 */ /* 0x000e700000000a00 */
[----:B------:R-:W2:Y:S08]  /*1410*/  LDC.64 R2, c[0x0][0xb18] ;  /* 0x0002c600ff027b82 */ /* 0x000eb00000000a00 */
[----:B------:R-:W3:Y:S08]  /*1420*/  LDC R6, c[0x0][0xb20] ;  /* 0x0002c800ff067b82 */ /* 0x000ef00000000800 */
[----:B------:R-:W4:Y:S01]  /*1430*/  LDC R12, c[0x0][0xb0c] ;  /* 0x0002c300ff0c7b82 */ /* 0x000f220000000800 */
[----:B-1----:R-:W-:-:S05]  /*1440*/  IMAD.HI.U32 R4, R21, R4, RZ ;  /* 0x0000000415047227 */ /* 0x002fca00078e00ff */
[----:B------:R-:W-:Y:S01]  /*1450*/  SHF.R.U32.HI R4, RZ, R5, R4 ;  /* 0x00000005ff047219 */ /* 0x000fe20000011604 */
[----:B--2---:R-:W-:Y:S01]  /*1460*/  IMAD.HI.U32 R3, R20, R3, RZ ;  /* 0x0000000314037227 */ /* 0x004fe200078e00ff */
[----:B------:R-:W-:-:S04]  /*1470*/  ISETP.NE.AND P0, PT, R2, 0x1, PT ;  /* 0x000000010200780c */ /* 0x000fc80003f05270 */
[----:B---3--:R-:W-:-:S04]  /*1480*/  SHF.R.U32.HI R3, RZ, R6, R3 ;  /* 0x00000006ff037219 */ /* 0x008fc80000011603 */
[----:B------:R-:W-:Y:S02]  /*1490*/  SEL R3, R20, R3, !P0 ;  /* 0x0000000314037207 */ /* 0x000fe40004000000 */
[----:B----4-:R-:W-:-:S04]  /*14a0*/  ISETP.NE.AND P1, PT, R12, 0x1, PT ;  /* 0x000000010c00780c */ /* 0x010fc80003f25270 */
[----:B------:R-:W-:-:S05]  /*14b0*/  SEL R6, R21, R4, !P1 ;  /* 0x0000000415067207 */ /* 0x000fca0004800000 */
[----:B------:R-:W-:Y:S02]  /*14c0*/  IMAD.IADD R4, R3, 0x1, -R6 ;  /* 0x0000000103047824 */ /* 0x000fe400078e0a06 */
[----:B------:R-:W-:Y:S02]  /*14d0*/  IMAD.IADD R3, R6, 0x1, -R3 ;  /* 0x0000000106037824 */ /* 0x000fe400078e0a03 */
[----:B------:R-:W-:Y:S02]  /*14e0*/  IMAD R21, R4, R12, R21 ;  /* 0x0000000c04157224 */ /* 0x000fe400078e0215 */
[----:B------:R-:W-:Y:S02]  /*14f0*/  IMAD R20, R3, R2, R20 ;  /* 0x0000000203147224 */ /* 0x000fe400078e0214 */
.L_x_19:
[----:B------:R-:W-:Y:S05]  /*1500*/  BRA.U !UP1, `(.L_x_20) ;  /* 0x00000001090c7547 */ /* 0x000fea000b800000 */
[----:B------:R-:W-:Y:S01]  /*1510*/  UCGABAR_WAIT ;  /* 0x0000000000007dc7 */ /* 0x000fe20008000000 */
[----:B------:R-:W-:Y:S01]  /*1520*/  CCTL.IVALL ;  /* 0x00000000ff00798f */ /* 0x000fe20002000000 */
[----:B------:R-:W-:Y:S05]  /*1530*/  BRA `(.L_x_21) ;  /* 0x0000000000047947 */ /* 0x000fea0003800000 */
.L_x_20:
[----:B------:R-:W-:Y:S06]  /*1540*/  BAR.SYNC.DEFER_BLOCKING 0x0 ;  /* 0x0000000000007b1d */ /* 0x000fec0000010000 */
.L_x_21:
[----:B------:R-:W-:Y:S05]  /*1550*/  BRA.U UP2, `(.L_x_22) ;  /* 0x0000001102ec7547 */ /* 0x000fea000b800000 */
[----:B------:R-:W1:Y:S01]  /*1560*/  LDCU UR4, c[0x0][0x38c] ;  /* 0x00007180ff0477ac */ /* 0x000e620008000800 */
[----:B------:R-:W2:Y:S01]  /*1570*/  LDC R9, c[0x0][0x370] ;  /* 0x0000dc00ff097b82 */ /* 0x000ea20000000800 */
[C---:B------:R-:W-:Y:S01]  /*1580*/  IMAD.SHL.U32 R17, R11.reuse, 0x40, RZ ;  /* 0x000000400b117824 */ /* 0x040fe200078e00ff */
[----:B------:R-:W-:Y:S01]  /*1590*/  PLOP3.LUT P1, PT, PT, PT, UP5, 0x80, 0x8 ;  /* 0x000000000008781c */ /* 0x000fe20003f2f058 */
[----:B------:R-:W-:Y:S01]  /*15a0*/  HFMA2 R15, -RZ, RZ, 0, 5.9604644775390625e-08 ;  /* 0x00000001ff0f7431 */ /* 0x000fe200000001ff */
[----:B------:R-:W-:Y:S01]  /*15b0*/  UISETP.NE.AND UP1, UPT, UR10, URZ, UPT ;  /* 0x000000ff0a00728c */ /* 0x000fe2000bf25270 */
[----:B------:R-:W-:Y:S01]  /*15c0*/  HFMA2 R12, -RZ, RZ, 0, 0 ;  /* 0x00000000ff0c7431 */ /* 0x000fe200000001ff */
[----:B------:R-:W-:Y:S01]  /*15d0*/  ISETP.NE.AND P4, PT, R10, RZ, P5 ;  /* 0x000000ff0a00720c */ /* 0x000fe20002f85270 */
[----:B------:R-:W-:Y:S01]  /*15e0*/  IMAD.SHL.U32 R16, R11, 0x80, RZ ;  /* 0x000000800b107824 */ /* 0x000fe200078e00ff */
[----:B------:R-:W3:Y:S01]  /*15f0*/  LDC R0, c[0x0][0x374] ;  /* 0x0000dd00ff007b82 */ /* 0x000ee20000000800 */
[----:B------:R-:W-:Y:S01]  /*1600*/  PLOP3.LUT P1, PT, P1, PT, PT, 0x8, 0x80 ;  /* 0x000000000080781c */ /* 0x000fe20000f2e170 */
[----:B------:R-:W-:Y:S01]  /*1610*/  IMAD.MOV.U32 R14, RZ, RZ, RZ ;  /* 0x000000ffff0e7224 */ /* 0x000fe200078e00ff */
[----:B------:R-:W-:Y:S01]  /*1620*/  MOV R8, 0x1 ;  /* 0x0000000100087802 */ /* 0x000fe20000000f00 */
[----:B------:R-:W-:Y:S01]  /*1630*/  IMAD.MOV.U32 R10, RZ, RZ, RZ ;  /* 0x000000ffff0a7224 */ /* 0x000fe200078e00ff */
[----:B------:R-:W-:Y:S01]  /*1640*/  LOP3.LUT R17, R17, 0x40, RZ, 0xc0, !PT ;  /* 0x0000004011117812 */ /* 0x000fe200078ec0ff */
[----:B------:R-:W4:Y:S01]  /*1650*/  LDCU.64 UR14, c[0x0][0x348] ;  /* 0x00006900ff0e77ac */ /* 0x000f220008000a00 */
[----:B-1----:R-:W-:-:S02]  /*1660*/  UIADD3 UR5, UPT, UPT, UR4, 0x3f, URZ ;  /* 0x0000003f04057890 */ /* 0x002fc4000fffe0ff */
[----:B------:R-:W-:Y:S02]  /*1670*/  USEL UR22, UR6, 0x2, UP1 ;  /* 0x0000000206167887 */ /* 0x000fe40008800000 */
[----:B------:R-:W-:Y:S01]  /*1680*/  USHF.R.S32.HI UR7, URZ, 0x1f, UR5 ;  /* 0x0000001fff077899 */ /* 0x000fe20008011405 */
[----:B------:R-:W-:-:S03]  /*1690*/  UMOV UR23, URZ ;  /* 0x000000ff00177c82 */ /* 0x000fc60008000000 */
[----:B------:R-:W-:Y:S02]  /*16a0*/  ULEA.HI UR7, UR7, UR5, URZ, 0x6 ;  /* 0x0000000507077291 */ /* 0x000fe4000f8f30ff */
[----:B------:R-:W-:Y:S02]  /*16b0*/  UIADD3 UR5, UPT, UPT, UR4, -0x1, URZ ;  /* 0xffffffff04057890 */ /* 0x000fe4000fffe0ff */
[----:B------:R-:W-:Y:S02]  /*16c0*/  USHF.R.S32.HI UR7, URZ, 0x6, UR7 ;  /* 0x00000006ff077899 */ /* 0x000fe40008011407 */
[----:B------:R-:W-:Y:S02]  /*16d0*/  UISETP.GE.U32.AND UP2, UPT, UR5, -0x7f, UPT ;  /* 0xffffff810500788c */ /* 0x000fe4000bf46070 */
[----:B------:R-:W-:Y:S02]  /*16e0*/  UISETP.LT.U32.AND UP0, UPT, UR7, 0x3, UPT ;  /* 0x000000030700788c */ /* 0x000fe4000bf01070 */
[----:B------:R-:W-:-:S02]  /*16f0*/  UIADD3 UR4, UPT, UPT, UR4, 0x7e, URZ ;  /* 0x0000007e04047890 */ /* 0x000fc4000fffe0ff */
[----:B------:R-:W-:-:S04]  /*1700*/  USEL UR5, UR7, 0x3, UP0 ;  /* 0x0000000307057887 */ /* 0x000fc80008000000 */
[----:B------:R-:W-:Y:S02]  /*1710*/  UIADD3 UR21, UPT, UPT, UR5, -0x1, URZ ;  /* 0xffffffff05157890 */ /* 0x000fe4000fffe0ff */
[----:B------:R-:W-:Y:S02]  /*1720*/  @UP2 UIADD3 UR21, UPT, UPT, UR5, URZ, URZ ;  /* 0x000000ff05152290 */ /* 0x000fe4000fffe0ff */
[----:B------:R-:W-:Y:S02]  /*1730*/  UIADD3 UR29, UPT, UPT, UR7, -UR5, URZ ;  /* 0x80000005071d7290 */ /* 0x000fe4000fffe0ff */
[----:B------:R-:W-:Y:S02]  /*1740*/  UIADD3 UR13, UPT, UPT, UR21, 0x1, URZ ;  /* 0x00000001150d7890 */ /* 0x000fe4000fffe0ff */
[----:B--2-4-:R-:W-:-:S12]  /*1750*/  UIADD3 UR21, UPT, UPT, -UR21, URZ, URZ ;  /* 0x000000ff15157290 */ /* 0x014fd8000fffe1ff */
.L_x_42:
[----:B------:R-:W-:Y:S01]  /*1760*/  UISETP.NE.AND UP0, UPT, UR37, URZ, UPT ;  /* 0x000000ff2500728c */ /* 0x000fe2000bf05270 */
[----:B------:R-:W1:Y:S08]  /*1770*/  S2UR UR37, SR_CgaCtaId ;  /* 0x00000000002579c3 */ /* 0x000e700000008800 */
[----:B------:R-:W-:Y:S05]  /*1780*/  BRA.U UP0, `(.L_x_23) ;  /* 0x0000000100347547 */ /* 0x000fea000b800000 */
[----:B------:R-:W2:Y:S01]  /*1790*/  S2R R2, SR_CgaCtaId ;  /* 0x0000000000027919 */ /* 0x000ea20000008800 */
[----:B------:R-:W-:-:S04]  /*17a0*/  MOV R3, 0x400 ;  /* 0x0000040000037802 */ /* 0x000fc80000000f00 */
[----:B--2---:R-:W-:Y:S02]  /*17b0*/  LEA R3, R2, R3, 0x18 ;  /* 0x0000000302037211 */ /* 0x004fe400078ec0ff */
[----:B------:R-:W-:-:S03]  /*17c0*/  SHF.L.U32 R2, R8, 0x1f, RZ ;  /* 0x0000001f08027819 */ /* 0x000fc600000006ff */
[----:B------:R-:W-:-:S04]  /*17d0*/  IMAD R3, R10, 0x8, R3 ;  /* 0x000000080a037824 */ /* 0x000fc800078e0203 */
[----:B------:R-:W2:Y:S02]  /*17e0*/  SYNCS.PHASECHK.TRANS64.TRYWAIT P0, [R3+URZ+0xf0], R2 ;  /* 0x0000f002030075a7 */ /* 0x000ea400080011ff */
[----:B--2---:R-:W-:Y:S05]  /*17f0*/  @!P0 BRA `(.L_x_24) ;  /* 0x0000009c00e48947 */ /* 0x004fea0003800000 */
.L_x_184:
[----:B------:R-:W-:Y:S01]  /*1800*/  VIADD R10, R10, 0x1 ;  /* 0x000000010a0a7836 */ /* 0x000fe20000000000 */
[----:B------:R2:W-:Y:S04]  /*1810*/  SYNCS.ARRIVE.TRANS64.A1T0 RZ, [R3+URZ+0xe0], RZ ;  /* 0x0000e0ff03ff79a7 */ /* 0x0005e800081000ff */
[----:B------:R-:W-:-:S04]  /*1820*/  ISETP.NE.AND P0, PT, R10, 0x2, PT ;  /* 0x000000020a00780c */ /* 0x000fc80003f05270 */
[----:B------:R-:W-:Y:S02]  /*1830*/  SEL R10, R10, RZ, P0 ;  /* 0x000000ff0a0a7207 */ /* 0x000fe40000000000 */
[----:B--2---:R-:W-:-:S04]  /*1840*/  SEL R3, RZ, 0x1, P0 ;  /* 0x00000001ff037807 */ /* 0x004fc80000000000 */
[----:B------:R-:W-:-:S07]  /*1850*/  LOP3.LUT R8, R8, R3, RZ, 0x3c, !PT ;  /* 0x0000000308087212 */ /* 0x000fce00078e3cff */
.L_x_23:
[----:B------:R-:W-:Y:S01]  /*1860*/  UMOV UR6, 0x400 ;  /* 0x0000040000067882 */ /* 0x000fe20000000000 */
[----:B------:R-:W-:Y:S01]  /*1870*/  LEA.HI R3, R21, R21, RZ, 0x1 ;  /* 0x0000001515037211 */ /* 0x000fe200078f08ff */
[----:B-1----:R-:W-:Y:S01]  /*1880*/  ULEA UR6, UR37, UR6, 0x18 ;  /* 0x0000000625067291 */ /* 0x002fe2000f8ec0ff */
[----:B------:R-:W-:Y:S01]  /*1890*/  SHF.L.U32 R2, R15, 0x1f, RZ ;  /* 0x0000001f0f027819 */ /* 0x000fe200000006ff */
[----:B------:R-:W-:Y:S01]  /*18a0*/  UISETP.GE.U32.AND UP0, UPT, UR4, 0x7f, UPT ;  /* 0x0000007f0400788c */ /* 0x000fe2000bf06070 */
[----:B------:R-:W-:Y:S01]  /*18b0*/  R2UR UR35, R16 ;  /* 0x00000000102372ca */ /* 0x000fe200000e0000 */
[----:B------:R-:W-:Y:S01]  /*18c0*/  ULEA UR8, UR23, UR6, 0x3 ;  /* 0x0000000617087291 */ /* 0x000fe2000f8e18ff */
[----:B------:R-:W-:Y:S01]  /*18d0*/  IMAD.SHL.U32 R3, R3, 0x80, RZ ;  /* 0x0000008003037824 */ /* 0x000fe200078e00ff */
[----:B------:R-:W-:Y:S01]  /*18e0*/  R2UR UR19, R17 ;  /* 0x00000000111372ca */ /* 0x000fe200000e0000 */
[----:B------:R-:W-:-:S03]  /*18f0*/  UMOV UR30, URZ ;  /* 0x000000ff001e7c82 */ /* 0x000fc60008000000 */
[----:B------:R-:W-:-:S03]  /*1900*/  LOP3.LUT R3, R3, 0xffffff00, RZ, 0xc0, !PT ;  /* 0xffffff0003037812 */ /* 0x000fc600078ec0ff */
[----:B------:R1:W2:Y:S01]  /*1910*/  SYNCS.PHASECHK.TRANS64.TRYWAIT P0, [UR8+0x18], R2 ;  /* 0x00001802ff0075a7 */ /* 0x0002a20008001108 */
[----:B------:R-:W-:Y:S02]  /*1920*/  R2UR UR9, R3 ;  /* 0x00000000030972ca */ /* 0x000fe400000e0000 */
[----:B------:R-:W-:-:S11]  /*1930*/  R2UR UR8, R20 ;  /* 0x00000000140872ca */ /* 0x000fd600000e0000 */
[----:B------:R-:W-:Y:S02]  /*1940*/  ULOP3.LUT UR35, UR9, 0x80, UR35, 0xf8, !UPT ;  /* 0x0000008009237892 */ /* 0x000fe4000f8ef823 */
[----:B------:R-:W-:Y:S01]  /*1950*/  ULEA UR19, UR8, UR19, 0x7 ;  /* 0x0000001308137291 */ /* 0x000fe2000f8e38ff */
[----:B------:R-:W-:Y:S11]  /*1960*/  BRA.U !UP0, `(.L_x_25) ;  /* 0x0000000108f07547 */ /* 0x000ff6000b800000 */
[----:B------:R-:W-:Y:S01]  /*1970*/  UMOV UR31, UR21 ;  /* 0x00000015001f7c82 */ /* 0x000fe20008000000 */
[----:B------:R-:W-:Y:S01]  /*1980*/  UMOV UR44, UR23 ;  /* 0x00000017002c7c82 */ /* 0x000fe20008000000 */
[----:B------:R-:W-:-:S05]  /*1990*/  UMOV UR26, 0x20 ;  /* 0x00000020001a7882 */ /* 0x000fca0000000000 */
.L_x_31:
[----:B------:R-:W-:Y:S01]  /*19a0*/  ULEA UR33, UR44, UR6, 0x3 ;  /* 0x000000062c217291 */ /* 0x000fe2000f8e18ff */
[----:B------:R-:W-:Y:S01]  /*19b0*/  @P5 MOV R3, 0x18000 ;  /* 0x0001800000035802 */ /* 0x000fe20000000f00 */
[----:B-12---:R-:W-:Y:S10]  /*19c0*/  @P0 BRA `(.L_x_26) ;  /* 0x00000000000c0947 */ /* 0x006ff40003800000 */
[----:B------:R-:W-:-:S04]  /*19d0*/  SHF.L.U32 R5, R15, 0x1f, RZ ;  /* 0x0000001f0f057819 */ /* 0x000fc800000006ff */
[----:B------:R-:W2:Y:S02]  /*19e0*/  SYNCS.PHASECHK.TRANS64.TRYWAIT P0, [UR33+0x18], R5 ;  /* 0x00001805ff0075a7 */ /* 0x000ea40008001121 */
[----:B--2---:R-:W-:Y:S05]  /*19f0*/  @!P0 BRA `(.L_x_27) ;  /* 0x0000009c00788947 */ /* 0x004fea0003800000 */
.L_x_26:
[----:B------:R2:W-:Y:S01]  /*1a00*/  @P5 SYNCS.ARRIVE.TRANS64 RZ, [UR33], R3 ;  /* 0x00000003ffff59a7 */ /* 0x0005e20008000021 */
[----:B------:R-:W-:Y:S02]  /*1a10*/  ULOP3.LUT UR8, UR22, 0x2, URZ, 0xfc, !UPT ;  /* 0x0000000216087892 */ /* 0x000fe4000f8efcff */
[----:B------:R-:W-:Y:S02]  /*1a20*/  UIADD3 UR31, UPT, UPT, UR31, 0x1, URZ ;  /* 0x000000011f1f7890 */ /* 0x000fe4000fffe0ff */
[----:B------:R-:W-:Y:S02]  /*1a30*/  UISETP.NE.AND UP0, UPT, UR8, 0x2, UPT ;  /* 0x000000020800788c */ /* 0x000fe4000bf05270 */
[----:B------:R-:W-:-:S07]  /*1a40*/  UISETP.NE.AND UP2, UPT, UR31, 0x1, UPT ;  /* 0x000000011f00788c */ /* 0x000fce000bf45270 */
[----:B------:R-:W-:Y:S05]  /*1a50*/  BRA.U UP0, `(.L_x_28) ;  /* 0x0000000100047547 */ /* 0x000fea000b800000 */
[----:B------:R-:W-:Y:S05]  /*1a60*/  BPT.TRAP 0x1 ;  /* 0x000000040000795c */ /* 0x000fea0000300000 */
.L_x_28:
[----:B------:R-:W-:Y:S04]  /*1a70*/  BSSY.RECONVERGENT B0, `(.L_x_29) ;  /* 0x0000003000007945 */ /* 0x000fe80003800200 */
[----:B------:R-:W-:Y:S05]  /*1a80*/  @!P4 BRA `(.L_x_30) ;  /* 0x000000000004c947 */ /* 0x000fea0003800000 */
[----:B------:R-:W-:Y:S05]  /*1a90*/  BPT.TRAP 0x1 ;  /* 0x000000040000795c */ /* 0x000fea0000300000 */
.L_x_30:
[----:B------:R-:W-:Y:S05]  /*1aa0*/  BSYNC.RECONVERGENT B0 ;  /* 0x0000000000007941 */ /* 0x000fea0003800200 */
.L_x_29:
[----:B------:R-:W-:Y:S02]  /*1ab0*/  UIADD3 UR23, UPT, UPT, UR44, 0x1, URZ ;  /* 0x000000012c177890 */ /* 0x000fe4000fffe0ff */
[----:B------:R-:W-:Y:S02]  /*1ac0*/  ULEA UR24, UR44, UR6, 0xf ;  /* 0x000000062c187291 */ /* 0x000fe4000f8e78ff */
[----:B------:R-:W-:Y:S02]  /*1ad0*/  UISETP.NE.AND UP0, UPT, UR23, 0x3, UPT ;  /* 0x000000031700788c */ /* 0x000fe4000bf05270 */
[----:B------:R-:W-:Y:S02]  /*1ae0*/  UIADD3 UR42, UP1, UPT, UR14, 0x80, URZ ;  /* 0x000000800e2a7890 */ /* 0x000fe4000ff3e0ff */
[----:B------:R-:W-:Y:S02]  /*1af0*/  USEL UR9, URZ, 0x1, UP0 ;  /* 0x00000001ff097887 */ /* 0x000fe40008000000 */
[----:B------:R-:W-:-:S02]  /*1b00*/  USEL UR23, UR23, URZ, UP0 ;  /* 0x000000ff17177287 */ /* 0x000fc40008000000 */
[----:B------:R-:W-:Y:S02]  /*1b10*/  UIADD3 UR40, UP0, UPT, UR14, 0x180, URZ ;  /* 0x000001800e287890 */ /* 0x000fe4000ff1e0ff */
[----:B------:R-:W-:Y:S01]  /*1b20*/  ULEA UR8, UR23, UR6, 0x3 ;  /* 0x0000000617087291 */ /* 0x000fe2000f8e18ff */
[----:B------:R-:W-:Y:S01]  /*1b30*/  LOP3.LUT R15, R15, UR9, RZ, 0x3c, !PT ;  /* 0x000000090f0f7c12 */ /* 0x000fe2000f8e3cff */
[----:B------:R-:W-:Y:S02]  /*1b40*/  UIADD3 UR34, UPT, UPT, UR26, -0x20, URZ ;  /* 0xffffffe01a227890 */ /* 0x000fe4000fffe0ff */
[----:B------:R-:W-:Y:S01]  /*1b50*/  ULOP3.LUT UR33, UR33, 0xfefffff8, URZ, 0xc0, !UPT ;  /* 0xfefffff821217892 */ /* 0x000fe2000f8ec0ff */
[----:B-1----:R-:W-:Y:S01]  /*1b60*/  SHF.L.U32 R2, R15, 0x1f, RZ ;  /* 0x0000001f0f027819 */ /* 0x002fe200000006ff */
[----:B------:R-:W-:Y:S02]  /*1b70*/  UIADD3.X UR43, UPT, UPT, URZ, UR15, URZ, UP1, !UPT ;  /* 0x0000000fff2b7290 */ /* 0x000fe40008ffe4ff */
[----:B------:R-:W-:Y:S01]  /*1b80*/  UIADD3 UR32, UPT, UPT, UR24, 0x8400, URZ ;  /* 0x0000840018207890 */ /* 0x000fe2000fffe0ff */
[----:B------:R4:W1:Y:S01]  /*1b90*/  SYNCS.PHASECHK.TRANS64.TRYWAIT P0, [UR8+0x18], R2 ;  /* 0x00001802ff0075a7 */ /* 0x0008620008001108 */
[----:B------:R-:W-:-:S02]  /*1ba0*/  ULEA UR8, UR44, UR6, 0xe ;  /* 0x000000062c087291 */ /* 0x000fc4000f8e70ff */
[----:B------:R-:W-:Y:S02]  /*1bb0*/  UIADD3 UR24, UPT, UPT, UR24, 0xc400, URZ ;  /* 0x0000c40018187890 */ /* 0x000fe4000fffe0ff */
[----:B------:R-:W-:Y:S02]  /*1bc0*/  UIADD3.X UR41, UPT, UPT, URZ, UR15, URZ, UP0, !UPT ;  /* 0x0000000fff297290 */ /* 0x000fe400087fe4ff */
[----:B------:R-:W-:Y:S02]  /*1bd0*/  UIADD3 UR16, UPT, UPT, UR8, 0x20400, URZ ;  /* 0x0002040008107890 */ /* 0x000fe4000fffe0ff */
[----:B------:R-:W-:Y:S01]  /*1be0*/  UIADD3 UR8, UPT, UPT, UR8, 0x22400, URZ ;  /* 0x0002240008087890 */ /* 0x000fe2000fffe0ff */
[----:B------:R-:W-:Y:S01]  /*1bf0*/  UMOV UR38, 0x0 ;  /* 0x0000000000267882 */ /* 0x000fe20000000000 */
[----:B------:R-:W-:Y:S01]  /*1c00*/  UMOV UR39, 0x10000000 ;  /* 0x1000000000277882 */ /* 0x000fe20000000000 */
[----:B------:R-:W-:Y:S01]  /*1c10*/  UMOV UR27, UR35 ;  /* 0x00000023001b7c82 */ /* 0x000fe20008000000 */
[----:B------:R-:W-:Y:S01]  /*1c20*/  UMOV UR28, UR36 ;  /* 0x00000024001c7c82 */ /* 0x000fe20008000000 */
[----:B------:R-:W-:Y:S01]  /*1c30*/  UMOV UR25, UR33 ;  /* 0x0000002100197c82 */ /* 0x000fe20008000000 */
[----:B------:R-:W-:Y:S01]  /*1c40*/  UMOV UR20, UR36 ;  /* 0x0000002400147c82 */ /* 0x000fe20008000000 */
[----:B------:R-:W-:Y:S01]  /*1c50*/  UMOV UR17, UR33 ;  /* 0x0000002100117c82 */ /* 0x000fe20008000000 */
[----:B------:R-:W-:Y:S01]  /*1c60*/  UMOV UR18, UR34 ;  /* 0x0000002200127c82 */ /* 0x000fe20008000000 */
[----:B------:R-:W-:Y:S01]  /*1c70*/  UTMALDG.3D.2CTA [UR32], [UR42], desc[UR38] ;  /* 0x000026202a0075b4 */ /* 0x000fe20008211000 */
[----:B------:R-:W-:Y:S01]  /*1c80*/  UMOV UR10, UR26 ;  /* 0x0000001a000a7c82 */ /* 0x000fe20008000000 */
[----:B------:R-:W-:Y:S01]  /*1c90*/  UMOV UR11, UR19 ;  /* 0x00000013000b7c82 */ /* 0x000fe20008000000 */
[----:B------:R-:W-:Y:S01]  /*1ca0*/  UMOV UR12, UR36 ;  /* 0x00000024000c7c82 */ /* 0x000fe20008000000 */
[----:B------:R-:W-:Y:S01]  /*1cb0*/  UMOV UR9, UR33 ;  /* 0x0000002100097c82 */ /* 0x000fe20008000000 */
[----:B------:R-:W-:Y:S01]  /*1cc0*/  UMOV UR30, UR13 ;  /* 0x0000000d001e7c82 */ /* 0x000fe20008000000 */
[----:B------:R-:W-:Y:S01]  /*1cd0*/  UMOV UR44, UR23 ;  /* 0x00000017002c7c82 */ /* 0x000fe20008000000 */
[----:B------:R2:W-:Y:S01]  /*1ce0*/  UTMALDG.3D.2CTA [UR24], [UR42], desc[UR38] ;  /* 0x000026182a0075b4 */ /* 0x0005e20008211000 */
[----:B------:R4:W-:Y:S01]  /*1cf0*/  UTMALDG.3D.2CTA [UR16], [UR40], desc[UR38] ;  /* 0x00002610280075b4 */ /* 0x0009e20008211000 */
[----:B------:R4:W-:Y:S01]  /*1d00*/  UTMALDG.3D.2CTA [UR8], [UR40], desc[UR38] ;  /* 0x00002608280075b4 */ /* 0x0009e20008211000 */
[----:B--2---:R-:W-:Y:S01]  /*1d10*/  UIADD3 UR26, UPT, UPT, UR26, 0x40, URZ ;  /* 0x000000401a1a7890 */ /* 0x004fe2000fffe0ff */
[----:B----4-:R-:W-:Y:S11]  /*1d20*/  BRA.U UP2, `(.L_x_31) ;  /* 0xfffffffd021c7547 */ /* 0x010ff6000b83ffff */
.L_x_25:
[----:B------:R-:W-:Y:S01]  /*1d30*/  ULEA UR8, UR23, UR6, 0x3 ;  /* 0x0000000617087291 */ /* 0x000fe2000f8e18ff */
[----:B-1----:R-:W-:Y:S01]  /*1d40*/  SHF.L.U32 R2, R15, 0x1f, RZ ;  /* 0x0000001f0f027819 */ /* 0x002fe200000006ff */
[----:B------:R-:W-:Y:S01]  /*1d50*/  @!P1 SYNCS.ARRIVE.TRANS64.A1T0 RZ, [UR6+0x78], RZ ;  /* 0x000078ffffff99a7 */ /* 0x000fe20008100006 */
[----:B------:R-:W-:-:S06]  /*1d60*/  UISETP.GT.AND UP0, UPT, UR7, UR5, UPT ;  /* 0x000000050700728c */ /* 0x000fcc000bf04270 */
[----:B--2---:R1:W2:Y:S03]  /*1d70*/  SYNCS.PHASECHK.TRANS64.TRYWAIT P0, [UR8+0x18], R2 ;  /* 0x00001802ff0075a7 */ /* 0x0042a60008001108 */
[----:B------:R-:W-:Y:S05]  /*1d80*/  BRA.U !UP0, `(.L_x_32) ;  /* 0x0000000108e87547 */ /* 0x000fea000b800000 */
[----:B------:R-:W-:Y:S01]  /*1d90*/  UIADD3 UR31, UPT, UPT, UR29, UR30, URZ ;  /* 0x0000001e1d1f7290 */ /* 0x000fe2000fffe0ff */
[----:B------:R-:W-:-:S11]  /*1da0*/  UMOV UR44, UR23 ;  /* 0x00000017002c7c82 */ /* 0x000fd60008000000 */
.L_x_38:
[----:B------:R-:W-:Y:S01]  /*1db0*/  ULEA UR33, UR44, UR6, 0x3 ;  /* 0x000000062c217291 */ /* 0x000fe2000f8e18ff */
[----:B--2---:R-:W-:Y:S01]  /*1dc0*/  @P5 MOV R3, 0x18000 ;  /* 0x0001800000035802 */ /* 0x004fe20000000f00 */
[----:B-12---:R-:W-:Y:S10]  /*1dd0*/  @P0 BRA `(.L_x_33) ;  /* 0x00000000000c0947 */ /* 0x006ff40003800000 */
[----:B------:R-:W-:-:S04]  /*1de0*/  SHF.L.U32 R5, R15, 0x1f, RZ ;  /* 0x0000001f0f057819 */ /* 0x000fc800000006ff */
[----:B------:R-:W2:Y:S02]  /*1df0*/  SYNCS.PHASECHK.TRANS64.TRYWAIT P0, [UR33+0x18], R5 ;  /* 0x00001805ff0075a7 */ /* 0x000ea40008001121 */
[----:B--2---:R-:W-:Y:S05]  /*1e00*/  @!P0 BRA `(.L_x_34) ;  /* 0x00000098008c8947 */ /* 0x004fea0003800000 */
.L_x_33:
[----:B------:R2:W-:Y:S01]  /*1e10*/  @P5 SYNCS.ARRIVE.TRANS64 RZ, [UR33], R3 ;  /* 0x00000003ffff59a7 */ /* 0x0005e20008000021 */
[----:B------:R-:W-:-:S04]  /*1e20*/  ULOP3.LUT UR8, UR22, 0x2, URZ, 0xfc, !UPT ;  /* 0x0000000216087892 */ /* 0x000fc8000f8efcff */
[----:B------:R-:W-:-:S09]  /*1e30*/  UISETP.NE.AND UP0, UPT, UR8, 0x2, UPT ;  /* 0x000000020800788c */ /* 0x000fd2000bf05270 */
[----:B------:R-:W-:Y:S05]  /*1e40*/  BRA.U UP0, `(.L_x_35) ;  /* 0x0000000100047547 */ /* 0x000fea000b800000 */
[----:B------:R-:W-:Y:S05]  /*1e50*/  BPT.TRAP 0x1 ;  /* 0x000000040000795c */ /* 0x000fea0000300000 */
.L_x_35:
[----:B------:R-:W-:Y:S04]  /*1e60*/  BSSY.RECONVERGENT B0, `(.L_x_36) ;  /* 0x0000003000007945 */ /* 0x000fe80003800200 */
[----:B------:R-:W-:Y:S05]  /*1e70*/  @!P4 BRA `(.L_x_37) ;  /* 0x000000000004c947 */ /* 0x000fea0003800000 */
[----:B------:R-:W-:Y:S05]  /*1e80*/  BPT.TRAP 0x1 ;  /* 0x000000040000795c */ /* 0x000fea0000300000 */
.L_x_37:
[----:B------:R-:W-:Y:S05]  /*1e90*/  BSYNC.RECONVERGENT B0 ;  /* 0x0000000000007941 */ /* 0x000fea0003800200 */
.L_x_36:
[----:B------:R-:W-:Y:S02]  /*1ea0*/  UIADD3 UR23, UPT, UPT, UR44, 0x1, URZ ;  /* 0x000000012c177890 */ /* 0x000fe4000fffe0ff */
[----:B------:R-:W-:Y:S02]  /*1eb0*/  ULEA UR24, UR44, UR6, 0xf ;  /* 0x000000062c187291 */ /* 0x000fe4000f8e78ff */
[----:B------:R-:W-:Y:S02]  /*1ec0*/  UISETP.NE.AND UP0, UPT, UR23, 0x3, UPT ;  /* 0x000000031700788c */ /* 0x000fe4000bf05270 */
[----:B------:R-:W-:Y:S02]  /*1ed0*/  UIADD3 UR42, UP1, UPT, UR14, 0x80, URZ ;  /* 0x000000800e2a7890 */ /* 0x000fe4000ff3e0ff */
[----:B------:R-:W-:Y:S02]  /*1ee0*/  USEL UR9, URZ, 0x1, UP0 ;  /* 0x00000001ff097887 */ /* 0x000fe40008000000 */
[----:B------:R-:W-:-:S02]  /*1ef0*/  USEL UR23, UR23, URZ, UP0 ;  /* 0x000000ff17177287 */ /* 0x000fc40008000000 */
[----:B------:R-:W-:Y:S02]  /*1f00*/  USHF.L.U32 UR34, UR30, 0x6, URZ ;  /* 0x000000061e227899 */ /* 0x000fe400080006ff */
[----:B------:R-:W-:Y:S01]  /*1f10*/  ULEA UR8, UR23, UR6, 0x3 ;  /* 0x0000000617087291 */ /* 0x000fe2000f8e18ff */
[----:B------:R-:W-:Y:S01]  /*1f20*/  LOP3.LUT R15, R15, UR9, RZ, 0x3c, !PT ;  /* 0x000000090f0f7c12 */ /* 0x000fe2000f8e3cff */
[----:B------:R-:W-:Y:S02]  /*1f30*/  UIADD3 UR40, UP0, UPT, UR14, 0x180, URZ ;  /* 0x000001800e287890 */ /* 0x000fe4000ff1e0ff */
[----:B------:R-:W-:Y:S01]  /*1f40*/  ULOP3.LUT UR33, UR33, 0xfefffff8, URZ, 0xc0, !UPT ;  /* 0xfefffff821217892 */ /* 0x000fe2000f8ec0ff */
[----:B-1----:R-:W-:Y:S01]  /*1f50*/  SHF.L.U32 R2, R15, 0x1f, RZ ;  /* 0x0000001f0f027819 */ /* 0x002fe200000006ff */
[----:B------:R-:W-:Y:S02]  /*1f60*/  UIADD3.X UR43, UPT, UPT, URZ, UR15, URZ, UP1, !UPT ;  /* 0x0000000fff2b7290 */ /* 0x000fe40008ffe4ff */
[----:B------:R-:W-:Y:S01]  /*1f70*/  UIADD3 UR32, UPT, UPT, UR24, 0x8400, URZ ;  /* 0x0000840018207890 */ /* 0x000fe2000fffe0ff */
[----:B------:R4:W1:Y:S01]  /*1f80*/  SYNCS.PHASECHK.TRANS64.TRYWAIT P0, [UR8+0x18], R2 ;  /* 0x00001802ff0075a7 */ /* 0x0008620008001108 */
[----:B------:R-:W-:-:S02]  /*1f90*/  ULEA UR8, UR44, UR6, 0xe ;  /* 0x000000062c087291 */ /* 0x000fc4000f8e70ff */
[----:B------:R-:W-:Y:S02]  /*1fa0*/  UIADD3 UR26, UPT, UPT, UR34, 0x20, URZ ;  /* 0x00000020221a7890 */ /* 0x000fe4000fffe0ff */
        /* <DEDUP_REMOVED lines=12> */
[----:B------:R4:W-:Y:S01]  /*2070*/  UTMALDG.3D.2CTA [UR32], [UR42], desc[UR38] ;  /* 0x000026202a0075b4 */ /* 0x0009e20008211000 */
[----:B------:R-:W-:Y:S01]  /*2080*/  UMOV UR11, UR19 ;  /* 0x00000013000b7c82 */ /* 0x000fe20008000000 */
[----:B------:R-:W-:Y:S01]  /*2090*/  UMOV UR12, UR36 ;  /* 0x00000024000c7c82 */ /* 0x000fe20008000000 */
[----:B------:R-:W-:Y:S01]  /*20a0*/  UMOV UR9, UR33 ;  /* 0x0000002100097c82 */ /* 0x000fe20008000000 */
[----:B------:R-:W-:Y:S01]  /*20b0*/  UMOV UR10, UR26 ;  /* 0x0000001a000a7c82 */ /* 0x000fe20008000000 */
[----:B------:R-:W-:Y:S01]  /*20c0*/  UIADD3 UR30, UPT, UPT, UR30, 0x1, URZ ;  /* 0x000000011e1e7890 */ /* 0x000fe2000fffe0ff */
[----:B------:R-:W-:Y:S01]  /*20d0*/  UMOV UR44, UR23 ;  /* 0x00000017002c7c82 */ /* 0x000fe20008000000 */
[----:B------:R4:W-:Y:S02]  /*20e0*/  UTMALDG.3D.2CTA [UR24], [UR42], desc[UR38] ;  /* 0x000026182a0075b4 */ /* 0x0009e40008211000 */
[----:B------:R-:W-:Y:S01]  /*20f0*/  UISETP.NE.AND UP0, UPT, UR30, UR31, UPT ;  /* 0x0000001f1e00728c */ /* 0x000fe2000bf05270 */
[----:B------:R4:W-:Y:S01]  /*2100*/  UTMALDG.3D.2CTA [UR16], [UR40], desc[UR38] ;  /* 0x00002610280075b4 */ /* 0x0009e20008211000 */
[----:B------:R4:W-:Y:S07]  /*2110*/  UTMALDG.3D.2CTA [UR8], [UR40], desc[UR38] ;  /* 0x00002608280075b4 */ /* 0x0009ee0008211000 */
[----:B----4-:R-:W-:Y:S05]  /*2120*/  BRA.U UP0, `(.L_x_38) ;  /* 0xfffffffd00207547 */ /* 0x010fea000b83ffff */
.L_x_32:
[----:B-1----:R-:W-:Y:S01]  /*2130*/  LEA R2, R14, UR6, 0x3 ;  /* 0x000000060e027c11 */ /* 0x002fe2000f8e18ff */
[----:B------:R-:W-:Y:S01]  /*2140*/  NOP ;  /* 0x0000000000007918 */ /* 0x000fe20000000000 */
[----:B--2---:R-:W-:Y:S02]  /*2150*/  SHF.L.U32 R3, R12, 0x1f, RZ ;  /* 0x0000001f0c037819 */ /* 0x004fe400000006ff */
[----:B------:R-:W-:Y:S02]  /*2160*/  LEA R4, R14, UR6, 0x4 ;  /* 0x000000060e047c11 */ /* 0x000fe4000f8e20ff */
[----:B------:R-:W1:Y:S02]  /*2170*/  SYNCS.PHASECHK.TRANS64.TRYWAIT P0, [R2+URZ+0x80], R3 ;  /* 0x00008003020075a7 */ /* 0x000e6400080011ff */
[----:B-1----:R-:W-:Y:S05]  /*2180*/  @!P0 BRA `(.L_x_39) ;  /* 0x0000009400c48947 */ /* 0x002fea0003800000 */
.L_x_187:
[----:B------:R-:W2:Y:S01]  /*2190*/  LDS.128 R4, [R4+0x110] ;  /* 0x0001100004047984 */ /* 0x000ea20000000c00 */
[----:B------:R-:W-:Y:S01]  /*21a0*/  ISETP.GE.AND P0, PT, R26, 0x1, PT ;  /* 0x000000011a00780c */ /* 0x000fe20003f06270 */
[----:B-1----:R-:W-:Y:S01]  /*21b0*/  VIADD R2, R2, 0x90 ;  /* 0x0000009002027836 */ /* 0x002fe20000000000 */
[----:B------:R-:W-:Y:S01]  /*21c0*/  @!PT LDS RZ, [RZ] ;  /* 0x00000000fffff984 */ /* 0x000fe20000000800 */
[----:B------:R-:W-:Y:S01]  /*21d0*/  @!PT LDS RZ, [RZ] ;  /* 0x00000000fffff984 */ /* 0x000fe20000000800 */
[----:B------:R-:W-:Y:S01]  /*21e0*/  @!PT LDS RZ, [RZ] ;  /* 0x00000000fffff984 */ /* 0x000fe20000000800 */
[----:B------:R-:W-:Y:S01]  /*21f0*/  @!PT LDS RZ, [RZ] ;  /* 0x00000000fffff984 */ /* 0x000fe20000000800 */
[----:B------:R1:W-:Y:S06]  /*2200*/  MEMBAR.ALL.CTA ;  /* 0x0000000000007992 */ /* 0x0003ec0000008000 */
[----:B-1----:R-:W1:Y:S01]  /*2210*/  FENCE.VIEW.ASYNC.S ;  /* 0x00000000000073c6 */ /* 0x002e620000000000 */
[----:B------:R-:W-:-:S04]  /*2220*/  PRMT R2, RZ, 0x654, R2 ;  /* 0x00000654ff027816 */ /* 0x000fc80000000002 */
[----:B-1----:R1:W-:Y:S01]  /*2230*/  SYNCS.ARRIVE.TRANS64.RED.A1T0 RZ, [R2+URZ], RZ ;  /* 0x000000ff02ff79a7 */ /* 0x0023e200081004ff */
[----:B--2---:R-:W-:-:S13]  /*2240*/  LOP3.LUT P2, RZ, R6, 0x1, RZ, 0xc0, !PT ;  /* 0x0000000106ff7812 */ /* 0x004fda000784c0ff */
[----:B------:R-:W-:Y:S01]  /*2250*/  @P2 SHF.R.U32.HI R3, RZ, 0x10, R5 ;  /* 0x00000010ff032819 */ /* 0x000fe20000011605 */
[----:B------:R-:W-:Y:S01]  /*2260*/  VOTEU.ANY UP0, P2 ;  /* 0x0000000000ff7886 */ /* 0x000fe20001000100 */
[----:B------:R-:W-:Y:S02]  /*2270*/  @P2 MOV R13, R4 ;  /* 0x00000004000d2202 */ /* 0x000fe40000000f00 */
[----:B------:R-:W-:Y:S02]  /*2280*/  @P2 R2UR.BROADCAST UR8, R3 ;  /* 0x00000000030822ca */ /* 0x000fe400008e0000 */
[----:B------:R-:W-:-:S11]  /*2290*/  @P2 LOP3.LUT R11, R5, 0xffff, RZ, 0xc0, !PT ;  /* 0x0000ffff050b2812 */ /* 0x000fd600078ec0ff */
[----:B------:R-:W-:Y:S01]  /*22a0*/  @UP0 UMOV UR36, UR8 ;  /* 0x0000000800240c82 */ /* 0x000fe20008000000 */
[----:B-1----:R-:W-:Y:S05]  /*22b0*/  @!P0 BRA `(.L_x_40) ;  /* 0x0000000000b88947 */ /* 0x002fea0003800000 */
[----:B------:R-:W3:Y:S01]  /*22c0*/  LDC.64 R4, c[0x0][0xb18] ;  /* 0x0002c600ff047b82 */ /* 0x000ee20000000a00 */
[----:B------:R-:W-:-:S07]  /*22d0*/  ISETP.NE.AND P3, PT, R26, 0x1, PT ;  /* 0x000000011a00780c */ /* 0x000fce0003f65270 */
[----:B------:R-:W1:Y:S08]  /*22e0*/  LDC.64 R6, c[0x0][0xb10] ;  /* 0x0002c400ff067b82 */ /* 0x000e700000000a00 */
[----:B------:R-:W2:Y:S08]  /*22f0*/  LDC R18, c[0x0][0xb20] ;  /* 0x0002c800ff127b82 */ /* 0x000eb00000000800 */
[----:B------:R-:W4:Y:S01]  /*2300*/  LDC R20, c[0x0][0xb0c] ;  /* 0x0002c300ff147b82 */ /* 0x000f220000000800 */
[----:B---3--:R-:W-:Y:S01]  /*2310*/  IMAD.HI.U32 R19, R0, R5, RZ ;  /* 0x0000000500137227 */ /* 0x008fe200078e00ff */
[----:B------:R-:W-:-:S03]  /*2320*/  ISETP.NE.AND P0, PT, R4, 0x1, PT ;  /* 0x000000010400780c */ /* 0x000fc60003f05270 */
[----:B------:R-:W-:-:S03]  /*2330*/  IMAD.HI.U32 R5, R11, R5, RZ ;  /* 0x000000050b057227 */ /* 0x000fc600078e00ff */
[----:B------:R-:W3:Y:S01]  /*2340*/  LDC.64 R2, c[0x0][0xb28] ;  /* 0x0002ca00ff027b82 */ /* 0x000ee20000000a00 */
[----:B-1----:R-:W-:-:S04]  /*2350*/  IMAD.HI.U32 R22, R9, R6, RZ ;  /* 0x0000000609167227 */ /* 0x002fc800078e00ff */
[----:B------:R-:W-:Y:S01]  /*2360*/  IMAD.HI.U32 R24, R13, R6, RZ ;  /* 0x000000060d187227 */ /* 0x000fe200078e00ff */
[----:B------:R-:W-:Y:S02]  /*2370*/  SHF.R.U32.HI R22, RZ, R7, R22 ;  /* 0x00000007ff167219 */ /* 0x000fe40000011616 */
[-C--:B--2---:R-:W-:Y:S02]  /*2380*/  SHF.R.U32.HI R19, RZ, R18.reuse, R19 ;  /* 0x00000012ff137219 */ /* 0x084fe40000011613 */
[----:B------:R-:W-:Y:S02]  /*2390*/  SHF.R.U32.HI R18, RZ, R18, R5 ;  /* 0x00000012ff127219 */ /* 0x000fe40000011605 */
[----:B------:R-:W-:Y:S02]  /*23a0*/  SEL R19, R0, R19, !P0 ;  /* 0x0000001300137207 */ /* 0x000fe40004000000 */
[----:B------:R-:W-:Y:S02]  /*23b0*/  SHF.R.U32.HI R24, RZ, R7, R24 ;  /* 0x00000007ff187219 */ /* 0x000fe40000011618 */
[----:B----4-:R-:W-:-:S02]  /*23c0*/  ISETP.NE.AND P1, PT, R20, 0x1, PT ;  /* 0x000000011400780c */ /* 0x010fc40003f25270 */
[----:B------:R-:W-:Y:S02]  /*23d0*/  SEL R5, R11, R18, !P0 ;  /* 0x000000120b057207 */ /* 0x000fe40004000000 */
[----:B------:R-:W-:Y:S02]  /*23e0*/  SEL R21, R9, R22, !P1 ;  /* 0x0000001609157207 */ /* 0x000fe40004800000 */
[----:B------:R-:W-:Y:S01]  /*23f0*/  SEL R7, R13, R24, !P1 ;  /* 0x000000180d077207 */ /* 0x000fe20004800000 */
[----:B---3--:R-:W-:-:S04]  /*2400*/  IMAD.HI.U32 R22, R19, R2, RZ ;  /* 0x0000000213167227 */ /* 0x008fc800078e00ff */
[----:B------:R-:W-:Y:S01]  /*2410*/  IMAD.HI.U32 R6, R21, R2, RZ ;  /* 0x0000000215067227 */ /* 0x000fe200078e00ff */
[----:B------:R-:W-:-:S04]  /*2420*/  @P3 SHF.R.U32.HI R19, RZ, R3, R22 ;  /* 0x00000003ff133219 */ /* 0x000fc80000011616 */
        /* <DEDUP_REMOVED lines=8> */
[----:B------:R-:W-:-:S04]  /*24b0*/  @!P0 IMAD.HI.U32 R18, R7, R2, RZ ;  /* 0x0000000207128227 */ /* 0x000fc800078e00ff */
[----:B------:R-:W-:Y:S01]  /*24c0*/  IMAD.MOV R2, RZ, RZ, -R6 ;  /* 0x000000ffff027224 */ /* 0x000fe200078e0a06 */
[----:B------:R-:W-:-:S03]  /*24d0*/  @!P0 SHF.R.U32.HI R18, RZ, R3, R18 ;  /* 0x00000003ff128219 */ /* 0x000fc60000011612 */
[----:B------:R-:W-:Y:S01]  /*24e0*/  IMAD R2, R26, R2, R5 ;  /* 0x000000021a027224 */ /* 0x000fe200078e0205 */
[----:B------:R-:W-:Y:S02]  /*24f0*/  @!P0 SEL R3, R7, R18, !P3 ;  /* 0x0000001207038207 */ /* 0x000fe40005800000 */
[----:B------:R-:W-:-:S03]  /*2500*/  IADD3 R18, PT, PT, -R5, RZ, RZ ;  /* 0x000000ff05127210 */ /* 0x000fc60007ffe1ff */
[--C-:B------:R-:W-:Y:S02]  /*2510*/  @!P0 IMAD.IADD R6, R6, 0x1, -R3.reuse ;  /* 0x0000000106068824 */ /* 0x100fe400078e0a03 */
[----:B------:R-:W-:Y:S01]  /*2520*/  @!P0 IMAD R3, R2, R21, R3 ;  /* 0x0000001502038224 */ /* 0x000fe200078e0203 */
[----:B------:R-:W-:Y:S01]  /*2530*/  IADD3 R2, PT, PT, -R7, RZ, RZ ;  /* 0x000000ff07027210 */ /* 0x000fe20007ffe1ff */
[----:B------:R-:W-:Y:S02]  /*2540*/  @!P0 IMAD R5, R26, R6, R7 ;  /* 0x000000061a058224 */ /* 0x000fe400078e0207 */
[----:B------:R-:W-:Y:S02]  /*2550*/  IMAD R11, R4, R18, R11 ;  /* 0x00000012040b7224 */ /* 0x000fe400078e020b */
[----:B------:R-:W-:Y:S02]  /*2560*/  @!P0 IMAD.MOV.U32 R7, RZ, RZ, R3 ;  /* 0x000000ffff078224 */ /* 0x000fe400078e0003 */
[----:B------:R-:W-:-:S02]  /*2570*/  IMAD R2, R20, R2, R13 ;  /* 0x0000000214027224 */ /* 0x000fc400078e020d */
[----:B------:R-:W-:Y:S02]  /*2580*/  IMAD R11, R5, R4, R11 ;  /* 0x00000004050b7224 */ /* 0x000fe400078e020b */
[----:B------:R-:W-:Y:S02]  /*2590*/  IMAD R13, R7, R20, R2 ;  /* 0x00000014070d7224 */ /* 0x000fe400078e0202 */
.L_x_40:
[----:B------:R-:W1:Y:S02]  /*25a0*/  LDCU UR8, c[0x0][0xb30] ;  /* 0x00016600ff0877ac */ /* 0x000e640008000800 */
[----:B-1----:R-:W-:-:S09]  /*25b0*/  UISETP.NE.AND UP0, UPT, UR8, 0x1, UPT ;  /* 0x000000010800788c */ /* 0x002fd2000bf05270 */
[----:B------:R-:W-:Y:S05]  /*25c0*/  BRA.U UP0, `(.L_x_41) ;  /* 0x0000000100407547 */ /* 0x000fea000b800000 */
[----:B------:R-:W1:Y:S08]  /*25d0*/  LDC.64 R4, c[0x0][0xb10] ;  /* 0x0002c400ff047b82 */ /* 0x000e700000000a00 */
[----:B------:R-:W2:Y:S08]  /*25e0*/  LDC.64 R2, c[0x0][0xb18] ;  /* 0x0002c600ff027b82 */ /* 0x000eb00000000a00 */
[----:B------:R-:W4:Y:S08]  /*25f0*/  LDC R6, c[0x0][0xb20] ;  /* 0x0002c800ff067b82 */ /* 0x000f300000000800 */
[----:B------:R-:W3:Y:S01]  /*2600*/  LDC R18, c[0x0][0xb0c] ;  /* 0x0002c300ff127b82 */ /* 0x000ee20000000800 */
[----:B-1----:R-:W-:-:S05]  /*2610*/  IMAD.HI.U32 R4, R13, R4, RZ ;  /* 0x000000040d047227 */ /* 0x002fca00078e00ff */
[----:B------:R-:W-:Y:S01]  /*2620*/  SHF.R.U32.HI R4, RZ, R5, R4 ;  /* 0x00000005ff047219 */ /* 0x000fe20000011604 */
[----:B--2---:R-:W-:Y:S01]  /*2630*/  IMAD.HI.U32 R3, R11, R3, RZ ;  /* 0x000000030b037227 */ /* 0x004fe200078e00ff */
[----:B------:R-:W-:-:S04]  /*2640*/  ISETP.NE.AND P0, PT, R2, 0x1, PT ;  /* 0x000000010200780c */ /* 0x000fc80003f05270 */
[----:B----4-:R-:W-:-:S04]  /*2650*/  SHF.R.U32.HI R6, RZ, R6, R3 ;  /* 0x00000006ff067219 */ /* 0x010fc80000011603 */
[----:B------:R-:W-:Y:S02]  /*2660*/  SEL R3, R11, R6, !P0 ;  /* 0x000000060b037207 */ /* 0x000fe40004000000 */
[----:B---3--:R-:W-:-:S04]  /*2670*/  ISETP.NE.AND P1, PT, R18, 0x1, PT ;  /* 0x000000011200780c */ /* 0x008fc80003f25270 */
[----:B------:R-:W-:-:S05]  /*2680*/  SEL R4, R13, R4, !P1 ;  /* 0x000000040d047207 */ /* 0x000fca0004800000 */
[----:B------:R-:W-:Y:S02]  /*2690*/  IMAD.IADD R5, R3, 0x1, -R4 ;  /* 0x0000000103057824 */ /* 0x000fe400078e0a04 */
[----:B------:R-:W-:Y:S02]  /*26a0*/  IMAD.IADD R3, R4, 0x1, -R3 ;  /* 0x0000000104037824 */ /* 0x000fe400078e0a03 */
[----:B------:R-:W-:Y:S02]  /*26b0*/  IMAD R13, R5, R18, R13 ;  /* 0x00000012050d7224 */ /* 0x000fe400078e020d */
[----:B------:R-:W-:-:S07]  /*26c0*/  IMAD R11, R3, R2, R11 ;  /* 0x00000002030b7224 */ /* 0x000fce00078e020b */
.L_x_41:
[----:B------:R-:W-:Y:S01]  /*26d0*/  VIADD R14, R14, 0x1 ;  /* 0x000000010e0e7836 */ /* 0x000fe20000000000 */
[----:B------:R-:W-:Y:S01]  /*26e0*/  PLOP3.LUT P1, PT, PT, PT, PT, 0x80, 0x8 ;  /* 0x000000000008781c */ /* 0x000fe20003f2f070 */
[----:B------:R-:W-:Y:S02]  /*26f0*/  IMAD.IADD R21, R13, 0x1, R68 ;  /* 0x000000010d157824 */ /* 0x000fe400078e0244 */
[----:B------:R-:W-:Y:S01]  /*2700*/  IMAD.IADD R20, R11, 0x1, R66 ;  /* 0x000000010b147824 */ /* 0x000fe200078e0242 */
[----:B------:R-:W-:-:S04]  /*2710*/  ISETP.NE.AND P0, PT, R14, 0x2, PT ;  /* 0x000000020e00780c */ /* 0x000fc80003f05270 */
[----:B------:R-:W-:Y:S02]  /*2720*/  SEL R3, RZ, 0x1, P0 ;  /* 0x00000001ff037807 */ /* 0x000fe40000000000 */
[----:B------:R-:W-:Y:S02]  /*2730*/  SEL R14, R14, RZ, P0 ;  /* 0x000000ff0e0e7207 */ /* 0x000fe40000000000 */
[----:B------:R-:W-:Y:S01]  /*2740*/  LOP3.LUT R12, R12, R3, RZ, 0x3c, !PT ;  /* 0x000000030c0c7212 */ /* 0x000fe200078e3cff */
[----:B------:R-:W-:Y:S06]  /*2750*/  @P2 BRA `(.L_x_42) ;  /* 0xfffffff000002947 */ /* 0x000fec000383ffff */
[----:B------:R-:W-:Y:S01]  /*2760*/  UIADD3 UR6, UPT, UPT, UR6, 0x18, URZ ;  /* 0x0000001806067890 */ /* 0x000fe2000fffe0ff */
[----:B------:R-:W-:-:S03]  /*2770*/  SHF.L.U32 R3, R15, 0x1f, RZ ;  /* 0x0000001f0f037819 */ /* 0x000fc600000006ff */
[----:B------:R-:W-:-:S09]  /*2780*/  ULEA UR4, UR23, UR6, 0x3 ;  /* 0x0000000617047291 */ /* 0x000fd2000f8e18ff */
[----:B------:R-:W1:Y:S02]  /*2790*/  SYNCS.PHASECHK.TRANS64.TRYWAIT P0, [UR4], R3 ;  /* 0x00000003ff0075a7 */ /* 0x000e640008001104 */
[----:B-1----:R-:W-:Y:S05]  /*27a0*/  @!P0 BRA `(.L_x_43) ;  /* 0x0000009000508947 */ /* 0x002fea0003800000 */
.L_x_189:
[----:B------:R-:W-:-:S04]  /*27b0*/  UIADD3 UR5, UPT, UPT, UR23, 0x1, URZ ;  /* 0x0000000117057890 */ /* 0x000fc8000fffe0ff */
[----:B------:R-:W-:-:S04]  /*27c0*/  UISETP.NE.AND UP0, UPT, UR5, 0x3, UPT ;  /* 0x000000030500788c */ /* 0x000fc8000bf05270 */
[----:B------:R-:W-:Y:S02]  /*27d0*/  USEL UR7, URZ, 0x1, UP0 ;  /* 0x00000001ff077887 */ /* 0x000fe40008000000 */
[----:B------:R-:W-:-:S04]  /*27e0*/  USEL UR5, UR5, URZ, UP0 ;  /* 0x000000ff05057287 */ /* 0x000fc80008000000 */
[----:B------:R-:W-:Y:S01]  /*27f0*/  ULEA UR4, UR5, UR6, 0x3 ;  /* 0x0000000605047291 */ /* 0x000fe2000f8e18ff */
[----:B------:R-:W-:-:S04]  /*2800*/  LOP3.LUT R15, R15, UR7, RZ, 0x3c, !PT ;  /* 0x000000070f0f7c12 */ /* 0x000fc8000f8e3cff */
[----:B-1----:R-:W-:-:S04]  /*2810*/  SHF.L.U32 R3, R15, 0x1f, RZ ;  /* 0x0000001f0f037819 */ /* 0x002fc800000006ff */
[----:B------:R-:W1:Y:S02]  /*2820*/  SYNCS.PHASECHK.TRANS64.TRYWAIT P0, [UR4], R3 ;  /* 0x00000003ff0075a7 */ /* 0x000e640008001104 */
[----:B-1----:R-:W-:Y:S05]  /*2830*/  @!P0 BRA `(.L_x_44) ;  /* 0x0000009000448947 */ /* 0x002fea0003800000 */
.L_x_191:
[----:B------:R-:W-:-:S04]  /*2840*/  UIADD3 UR5, UPT, UPT, UR5, 0x1, URZ ;  /* 0x0000000105057890 */ /* 0x000fc8000fffe0ff */
[----:B------:R-:W-:-:S04]  /*2850*/  UISETP.NE.AND UP0, UPT, UR5, 0x3, UPT ;  /* 0x000000030500788c */ /* 0x000fc8000bf05270 */
[----:B------:R-:W-:Y:S02]  /*2860*/  USEL UR4, URZ, 0x1, UP0 ;  /* 0x00000001ff047887 */ /* 0x000fe40008000000 */
[----:B------:R-:W-:-:S04]  /*2870*/  USEL UR5, UR5, URZ, UP0 ;  /* 0x000000ff05057287 */ /* 0x000fc80008000000 */
[----:B------:R-:W-:Y:S01]  /*2880*/  ULEA UR5, UR5, UR6, 0x3 ;  /* 0x0000000605057291 */ /* 0x000fe2000f8e18ff */
[----:B-1----:R-:W-:-:S04]  /*2890*/  LOP3.LUT R3, R15, UR4, RZ, 0x3c, !PT ;  /* 0x000000040f037c12 */ /* 0x002fc8000f8e3cff */
[----:B------:R-:W-:Y:S01]  /*28a0*/  SHF.L.U32 R3, R3, 0x1f, RZ ;  /* 0x0000001f03037819 */ /* 0x000fe200000006ff */
[----:B---3--:R-:W-:-:S07]  /*28b0*/  IMAD.U32 R0, RZ, RZ, UR5 ;  /* 0x00000005ff007e24 */ /* 0x008fce000f8e00ff */
.L_x_45:
[----:B-1----:R1:W2:Y:S02]  /*28c0*/  SYNCS.PHASECHK.TRANS64.TRYWAIT P0, [R0+URZ], R3 ;  /* 0x00000003000075a7 */ /* 0x0022a400080011ff */
[----:B--2---:R-:W-:Y:S05]  /*28d0*/  @!P0 NANOSLEEP.SYNCS 0x989680 ;  /* 0x009896800000895d */ /* 0x004fea0003900000 */
[----:B------:R-:W2:Y:S02]  /*28e0*/  @!P0 SYNCS.PHASECHK.TRANS64 P0, [R0+URZ], R3 ;  /* 0x00000003000085a7 */ /* 0x000ea400080010ff */
[----:B--2---:R-:W-:Y:S05]  /*28f0*/  @P0 EXIT ;  /* 0x000000000000094d */ /* 0x004fea0003800000 */
[----:B------:R-:W-:Y:S05]  /*2900*/  BRA `(.L_x_45) ;  /* 0xfffffffc00ec7947 */ /* 0x000fea000383ffff */
.L_x_22:
[----:B------:R-:W-:-:S04]  /*2910*/  UISETP.NE.AND UP1, UPT, UR37, URZ, UPT ;  /* 0x000000ff2500728c */ /* 0x000fc8000bf25270 */
[----:B------:R-:W-:-:S09]  /*2920*/  UISETP.NE.OR UP1, UPT, UR10, 0x1, UP1 ;  /* 0x000000010a00788c */ /* 0x000fd20008f25670 */
[----:B------:R-:W-:Y:S05]  /*2930*/  BRA.U UP1, `(.L_x_46) ;  /* 0x00000005014c7547 */ /* 0x000fea000b800000 */
[----:B------:R-:W-:Y:S01]  /*2940*/  HFMA2 R11, -RZ, RZ, 0, 0 ;  /* 0x00000000ff0b7431 */ /* 0x000fe200000001ff */
[----:B------:R-:W-:Y:S01]  /*2950*/  ISETP.GE.U32.AND P2, PT, R10, 0x2, PT ;  /* 0x000000020a00780c */ /* 0x000fe20003f46070 */
[----:B------:R-:W-:Y:S01]  /*2960*/  IMAD.MOV.U32 R12, RZ, RZ, 0x1 ;  /* 0x00000001ff0c7424 */ /* 0x000fe200078e00ff */
[----:B------:R-:W-:Y:S01]  /*2970*/  CS2R R8, SRZ ;  /* 0x0000000000087805 */ /* 0x000fe2000001ff00 */
[----:B------:R-:W-:Y:S01]  /*2980*/  IMAD.MOV.U32 R3, RZ, RZ, RZ ;  /* 0x000000ffff037224 */ /* 0x000fe200078e00ff */
[----:B------:R-:W-:Y:S01]  /*2990*/  UMOV UR4, 0x400 ;  /* 0x0000040000047882 */ /* 0x000fe20000000000 */
[----:B------:R-:W-:Y:S01]  /*29a0*/  UMOV UR6, URZ ;  /* 0x000000ff00067c82 */ /* 0x000fe20008000000 */
[----:B------:R-:W-:-:S12]  /*29b0*/  ULEA UR37, UR37, UR4, 0x18 ;  /* 0x0000000425257291 */ /* 0x000fd8000f8ec0ff */
.L_x_50:
[----:B------:R-:W-:Y:S02]  /*29c0*/  LEA R0, R3, UR37, 0x3 ;  /* 0x0000002503007c11 */ /* 0x000fe4000f8e18ff */
[----:B------:R-:W-:-:S03]  /*29d0*/  SHF.L.U32 R5, R8, 0x1f, RZ ;  /* 0x0000001f08057819 */ /* 0x000fc600000006ff */
[----:B------:R-:W-:Y:S01]  /*29e0*/  VIADD R4, R0, 0xf0 ;  /* 0x000000f000047836 */ /* 0x000fe20000000000 */
[----:B------:R-:W1:Y:S02]  /*29f0*/  SYNCS.PHASECHK.TRANS64.TRYWAIT P0, [R0+URZ+0xe0], R5 ;  /* 0x0000e005000075a7 */ /* 0x000e6400080011ff */
[----:B-1----:R-:W-:Y:S05]  /*2a00*/  @!P0 BRA `(.L_x_47) ;  /* 0x0000008c00e88947 */ /* 0x002fea0003800000 */
.L_x_192:
[----:B------:R-:W-:Y:S01]  /*2a10*/  ULEA UR5, UR6, UR37, 0x3 ;  /* 0x0000002506057291 */ /* 0x000fe2000f8e18ff */
[----:B------:R-:W-:Y:S01]  /*2a20*/  PRMT R4, RZ, 0x654, R4 ;  /* 0x00000654ff047816 */ /* 0x000fe20000000004 */
[----:B-1----:R-:W-:Y:S01]  /*2a30*/  @!P2 IMAD.MOV.U32 R5, RZ, RZ, 0x10 ;  /* 0x00000010ff05a424 */ /* 0x002fe200078e00ff */
[----:B------:R-:W-:Y:S01]  /*2a40*/  SHF.L.U32 R7, R12, 0x1f, RZ ;  /* 0x0000001f0c077819 */ /* 0x000fe200000006ff */
[----:B------:R-:W-:Y:S01]  /*2a50*/  UIADD3 UR4, UPT, UPT, UR5, 0x80, URZ ;  /* 0x0000008005047890 */ /* 0x000fe2000fffe0ff */
[----:B------:R1:W-:Y:S05]  /*2a60*/  SYNCS.ARRIVE.TRANS64.RED.A1T0 RZ, [R4+URZ], RZ ;  /* 0x000000ff04ff79a7 */ /* 0x0003ea00081004ff */
[----:B------:R-:W-:Y:S01]  /*2a70*/  IMAD.U32 R13, RZ, RZ, UR4 ;  /* 0x00000004ff0d7e24 */ /* 0x000fe2000f8e00ff */
[----:B------:R-:W2:Y:S04]  /*2a80*/  SYNCS.PHASECHK.TRANS64.TRYWAIT P0, [UR5+0x90], R7 ;  /* 0x00009007ff0075a7 */ /* 0x000ea80008001105 */
[----:B------:R-:W-:Y:S01]  /*2a90*/  PRMT R13, R10, 0x654, R13 ;  /* 0x000006540a0d7816 */ /* 0x000fe2000000000d */
[----:B-12---:R-:W-:Y:S06]  /*2aa0*/  @!P0 BRA `(.L_x_48) ;  /* 0x0000008c00d48947 */ /* 0x006fec0003800000 */
.L_x_194:
[----:B------:R-:W-:Y:S01]  /*2ab0*/  ULEA UR4, UR6, UR37, 0x4 ;  /* 0x0000002506047291 */ /* 0x000fe2000f8e20ff */
[----:B------:R-:W-:Y:S01]  /*2ac0*/  SEL R2, R13, R2, !P2 ;  /* 0x000000020d027207 */ /* 0x000fe20005000000 */
[----:B------:R-:W-:Y:S01]  /*2ad0*/  UIADD3 UR5, UPT, UPT, UR5, 0x80, URZ ;  /* 0x0000008005057890 */ /* 0x000fe2000fffe0ff */
[----:B-1----:R-:W-:Y:S01]  /*2ae0*/  LEA R0, R11, UR37, 0x3 ;  /* 0x000000250b007c11 */ /* 0x002fe2000f8e18ff */
[----:B------:R-:W-:Y:S01]  /*2af0*/  UIADD3 UR4, UPT, UPT, UR4, 0x110, URZ ;  /* 0x0000011004047890 */ /* 0x000fe2000fffe0ff */
[----:B------:R1:W-:Y:S01]  /*2b00*/  @!P2 SYNCS.ARRIVE.TRANS64.RED RZ, [R2+URZ], R5 ;  /* 0x0000000502ffa9a7 */ /* 0x0003e200080004ff */
[----:B------:R-:W-:Y:S01]  /*2b10*/  UIADD3 UR6, UPT, UPT, UR6, 0x1, URZ ;  /* 0x0000000106067890 */ /* 0x000fe2000fffe0ff */
[----:B------:R-:W-:-:S03]  /*2b20*/  VIADD R3, R3, 0x1 ;  /* 0x0000000103037836 */ /* 0x000fc60000000000 */
[----:B------:R-:W-:Y:S02]  /*2b30*/  UISETP.NE.AND UP0, UPT, UR6, 0x2, UPT ;  /* 0x000000020600788c */ /* 0x000fe4000bf05270 */
[----:B------:R-:W-:Y:S01]  /*2b40*/  ISETP.NE.AND P0, PT, R3, 0x2, PT ;  /* 0x000000020300780c */ /* 0x000fe20003f05270 */
[----:B------:R-:W-:Y:S06]  /*2b50*/  UGETNEXTWORKID.BROADCAST [UR4], [UR5] ;  /* 0x00000000040073ca */ /* 0x000fec0008000100 */
[----:B------:R-:W-:Y:S02]  /*2b60*/  USEL UR4, URZ, 0x1, UP0 ;  /* 0x00000001ff047887 */ /* 0x000fe40008000000 */
[----:B------:R-:W-:-:S04]  /*2b70*/  USEL UR6, UR6, URZ, UP0 ;  /* 0x000000ff06067287 */ /* 0x000fc80008000000 */
[----:B------:R-:W-:Y:S02]  /*2b80*/  LOP3.LUT R12, R12, UR4, RZ, 0x3c, !PT ;  /* 0x000000040c0c7c12 */ /* 0x000fe4000f8e3cff */
[----:B-1----:R-:W-:-:S04]  /*2b90*/  SHF.L.U32 R5, R9, 0x1f, RZ ;  /* 0x0000001f09057819 */ /* 0x002fc800000006ff */
[----:B------:R-:W1:Y:S02]  /*2ba0*/  SYNCS.PHASECHK.TRANS64.TRYWAIT P1, [R0+URZ+0x80], R5 ;  /* 0x00008005000075a7 */ /* 0x000e6400080211ff */
[----:B-1----:R-:W-:Y:S05]  /*2bb0*/  @!P1 BRA `(.L_x_49) ;  /* 0x0000008c00a89947 */ /* 0x002fea0003800000 */
.L_x_195:
[----:B------:R-:W-:Y:S01]  /*2bc0*/  LEA R4, R11, UR37, 0x4 ;  /* 0x000000250b047c11 */ /* 0x000fe2000f8e20ff */
[----:B-1----:R-:W-:Y:S01]  /*2bd0*/  VIADD R0, R0, 0x90 ;  /* 0x0000009000007836 */ /* 0x002fe20000000000 */
[----:B------:R-:W-:Y:S01]  /*2be0*/  SEL R3, R3, RZ, P0 ;  /* 0x000000ff03037207 */ /* 0x000fe20000000000 */
[----:B------:R-:W-:-:S03]  /*2bf0*/  VIADD R11, R11, 0x1 ;  /* 0x000000010b0b7836 */ /* 0x000fc60000000000 */
[----:B------:R-:W1:Y:S01]  /*2c00*/  LDS.128 R4, [R4+0x110] ;  /* 0x0001100004047984 */ /* 0x000e620000000c00 */
[----:B------:R-:W-:Y:S02]  /*2c10*/  PRMT R0, RZ, 0x654, R0 ;  /* 0x00000654ff007816 */ /* 0x000fe40000000000 */
[C---:B------:R-:W-:Y:S01]  /*2c20*/  ISETP.NE.AND P1, PT, R11.reuse, 0x2, PT ;  /* 0x000000020b00780c */ /* 0x040fe20003f25270 */
[----:B------:R-:W-:Y:S01]  /*2c30*/  @!PT LDS RZ, [RZ] ;  /* 0x00000000fffff984 */ /* 0x000fe20000000800 */
[----:B------:R-:W-:Y:S01]  /*2c40*/  @!PT LDS RZ, [RZ] ;  /* 0x00000000fffff984 */ /* 0x000fe20000000800 */
[----:B------:R-:W-:Y:S01]  /*2c50*/  @!PT LDS RZ, [RZ] ;  /* 0x00000000fffff984 */ /* 0x000fe20000000800 */
[----:B------:R-:W-:Y:S01]  /*2c60*/  @!PT LDS RZ, [RZ] ;  /* 0x00000000fffff984 */ /* 0x000fe20000000800 */
[----:B------:R2:W-:Y:S06]  /*2c70*/  MEMBAR.ALL.CTA ;  /* 0x0000000000007992 */ /* 0x0005ec0000008000 */
[----:B--2---:R-:W2:Y:S01]  /*2c80*/  FENCE.VIEW.ASYNC.S ;  /* 0x00000000000073c6 */ /* 0x004ea20000000000 */
[----:B------:R-:W-:Y:S01]  /*2c90*/  SEL R11, R11, RZ, P1 ;  /* 0x000000ff0b0b7207 */ /* 0x000fe20000800000 */
[----:B--2---:R2:W-:Y:S01]  /*2ca0*/  SYNCS.ARRIVE.TRANS64.RED.A1T0 RZ, [R0+URZ], RZ ;  /* 0x000000ff00ff79a7 */ /* 0x0045e200081004ff */
[----:B-1----:R-:W-:-:S02]  /*2cb0*/  LOP3.LUT P3, RZ, R6, 0x1, RZ, 0xc0, !PT ;  /* 0x0000000106ff7812 */ /* 0x002fc4000786c0ff */
[----:B------:R-:W-:-:S04]  /*2cc0*/  SEL R5, RZ, 0x1, P0 ;  /* 0x00000001ff057807 */ /* 0x000fc80000000000 */
[----:B------:R-:W-:Y:S02]  /*2cd0*/  LOP3.LUT R8, R8, R5, RZ, 0x3c, !PT ;  /* 0x0000000508087212 */ /* 0x000fe400078e3cff */
[----:B--2---:R-:W-:-:S04]  /*2ce0*/  SEL R0, RZ, 0x1, P1 ;  /* 0x00000001ff007807 */ /* 0x004fc80000800000 */
[----:B------:R-:W-:Y:S01]  /*2cf0*/  LOP3.LUT R9, R9, R0, RZ, 0x3c, !PT ;  /* 0x0000000009097212 */ /* 0x000fe200078e3cff */
[----:B------:R-:W-:Y:S06]  /*2d00*/  @P3 BRA `(.L_x_50) ;  /* 0xfffffffc002c3947 */ /* 0x000fec000383ffff */
[----:B------:R-:W-:Y:S01]  /*2d10*/  ULEA UR5, UR6, UR37, 0x3 ;  /* 0x0000002506057291 */ /* 0x000fe2000f8e18ff */
[----:B------:R-:W-:-:S08]  /*2d20*/  SHF.L.U32 R3, R12, 0x1f, RZ ;  /* 0x0000001f0c037819 */ /* 0x000fd000000006ff */
[----:B------:R-:W1:Y:S02]  /*2d30*/  SYNCS.PHASECHK.TRANS64 P0, [UR5+0x90], R3 ;  /* 0x00009003ff0075a7 */ /* 0x000e640008001005 */
[----:B-1----:R-:W-:Y:S05]  /*2d40*/  @P0 BRA `(.L_x_51) ;  /* 0x0000000000080947 */ /* 0x002fea0003800000 */
[----:B------:R-:W1:Y:S02]  /*2d50*/  SYNCS.PHASECHK.TRANS64.TRYWAIT P0, [UR5+0x90], R3 ;  /* 0x00009003ff0075a7 */ /* 0x000e640008001105 */
[----:B-1----:R-:W-:Y:S05]  /*2d60*/  @!P0 BRA `(.L_x_52) ;  /* 0x0000008c00508947 */ /* 0x002fea0003800000 */
.L_x_51:
[----:B------:R-:W-:-:S04]  /*2d70*/  UIADD3 UR4, UPT, UPT, UR6, 0x1, URZ ;  /* 0x0000000106047890 */ /* 0x000fc8000fffe0ff */
[----:B------:R-:W-:-:S04]  /*2d80*/  UISETP.NE.AND UP0, UPT, UR4, 0x2, UPT ;  /* 0x000000020400788c */ /* 0x000fc8000bf05270 */
[----:B------:R-:W-:Y:S02]  /*2d90*/  USEL UR7, URZ, 0x1, UP0 ;  /* 0x00000001ff077887 */ /* 0x000fe40008000000 */
[----:B------:R-:W-:-:S04]  /*2da0*/  USEL UR4, UR4, URZ, UP0 ;  /* 0x000000ff04047287 */ /* 0x000fc80008000000 */
[----:B------:R-:W-:Y:S01]  /*2db0*/  ULEA UR4, UR4, UR37, 0x3 ;  /* 0x0000002504047291 */ /* 0x000fe2000f8e18ff */
[----:B-1----:R-:W-:-:S04]  /*2dc0*/  LOP3.LUT R3, R12, UR7, RZ, 0x3c, !PT ;  /* 0x000000070c037c12 */ /* 0x002fc8000f8e3cff */
[----:B------:R-:W-:-:S04]  /*2dd0*/  SHF.L.U32 R0, R3, 0x1f, RZ ;  /* 0x0000001f03007819 */ /* 0x000fc800000006ff */
[----:B------:R-:W1:Y:S02]  /*2de0*/  SYNCS.PHASECHK.TRANS64 P0, [UR4+0x90], R0 ;  /* 0x00009000ff0075a7 */ /* 0x000e640008001004 */
[----:B-1----:R-:W-:Y:S05]  /*2df0*/  @P0 EXIT ;  /* 0x000000000000094d */ /* 0x002fea0003800000 */
[----:B------:R-:W-:Y:S02]  /*2e00*/  SHF.L.U32 R3, R3, 0x1f, RZ ;  /* 0x0000001f03037819 */ /* 0x000fe400000006ff */
[----:B------:R-:W-:-:S07]  /*2e10*/  MOV R0, UR4 ;  /* 0x0000000400007c02 */ /* 0x000fce0008000f00 */
.L_x_53:
[----:B-1----:R1:W2:Y:S02]  /*2e20*/  SYNCS.PHASECHK.TRANS64.TRYWAIT P0, [R0+URZ+0x90], R3 ;  /* 0x00009003000075a7 */ /* 0x0022a400080011ff */
[----:B--2---:R-:W-:Y:S05]  /*2e30*/  @!P0 NANOSLEEP.SYNCS 0x989680 ;  /* 0x009896800000895d */ /* 0x004fea0003900000 */
[----:B------:R-:W2:Y:S02]  /*2e40*/  @!P0 SYNCS.PHASECHK.TRANS64 P0, [R0+URZ+0x90], R3 ;  /* 0x00009003000085a7 */ /* 0x000ea400080010ff */
[----:B--2---:R-:W-:Y:S05]  /*2e50*/  @P0 EXIT ;  /* 0x000000000000094d */ /* 0x004fea0003800000 */
[----:B------:R-:W-:Y:S05]  /*2e60*/  BRA `(.L_x_53) ;  /* 0xfffffffc00ec7947 */ /* 0x000fea000383ffff */
.L_x_46:
[----:B------:R-:W-:Y:S05]  /*2e70*/  BRA.U UP4, `(.L_x_54) ;  /* 0x0000001504487547 */ /* 0x000fea000b800000 */
[----:B------:R-:W-:Y:S01]  /*2e80*/  UMOV UR6, 0x40 ;  /* 0x0000004000067882 */ /* 0x000fe20000000000 */
[----:B------:R-:W-:Y:S01]  /*2e90*/  NOP ;  /* 0x0000000000007918 */ /* 0x000fe20000000000 */
[----:B------:R-:W-:Y:S01]  /*2ea0*/  ULEA UR6, UR37, UR6, 0x18 ;  /* 0x0000000625067291 */ /* 0x000fe2000f8ec0ff */
[----:B------:R-:W-:Y:S02]  /*2eb0*/  UMOV UR7, 0x400 ;  /* 0x0000040000077882 */ /* 0x000fe40000000000 */
[----:B------:R-:W-:-:S06]  /*2ec0*/  ULEA UR37, UR37, UR7, 0x18 ;  /* 0x0000000725257291 */ /* 0x000fcc000f8ec0ff */
[----:B------:R-:W1:Y:S02]  /*2ed0*/  LDS.U8 R2, [UR6+0x1c] ;  /* 0x00001c06ff027984 */ /* 0x000e640008000000 */
[----:B-1----:R-:W-:-:S13]  /*2ee0*/  ISETP.NE.AND P0, PT, R2, RZ, PT ;  /* 0x000000ff0200720c */ /* 0x002fda0003f05270 */
[----:B------:R-:W-:Y:S05]  /*2ef0*/  @P0 BRA `(.L_x_55) ;  /* 0x0000000400080947 */ /* 0x000fea0003800000 */
[----:B------:R-:W-:Y:S02]  /*2f00*/  UISETP.NE.U32.AND UP0, UPT, UR5, 0x1, UPT ;  /* 0x000000010500788c */ /* 0x000fe4000bf05070 */
[----:B------:R-:W-:-:S07]  /*2f10*/  UIADD3 UR8, UPT, UPT, UR6, 0x8, URZ ;  /* 0x0000000806087890 */ /* 0x000fce000fffe0ff */
[----:B------:R-:W-:Y:S05]  /*2f20*/  BRA.U !UP0, `(.L_x_56) ;  /* 0x00000001089c7547 */ /* 0x000fea000b800000 */
[----:B------:R-:W-:Y:S01]  /*2f30*/  ELECT P0, URZ, PT ;  /* 0x0000000000ff782f */ /* 0x000fe20003800000 */
[----:B------:R-:W-:-:S12]  /*2f40*/  BSSY B0, `(.L_x_56) ;  /* 0x0000025000007945 */ /* 0x000fd80003800000 */
[----:B------:R-:W-:Y:S05]  /*2f50*/  @!P0 BRA `(.L_x_57) ;  /* 0x00000000008c8947 */ /* 0x000fea0003800000 */
[----:B------:R-:W-:-:S05]  /*2f60*/  UMOV UR7, 0x10 ;  /* 0x0000001000077882 */ /* 0x000fca0000000000 */
[----:B------:R-:W-:Y:S04]  /*2f70*/  DEPBAR.LE SB1, 0x36 ;  /* 0x00009d800000791a */ /* 0x000fe80000000000 */
[----:B------:R-:W1:Y:S02]  /*2f80*/  UTCATOMSWS.2CTA.FIND_AND_SET.ALIGN UP1, UR7, UR7 ;  /* 0x00000007000775e3 */ /* 0x000e640008220800 */
[----:B-1----:R-:W-:Y:S01]  /*2f90*/  MOV R11, UR7 ;  /* 0x00000007000b7c02 */ /* 0x002fe20008000f00 */
[----:B------:R-:W-:Y:S06]  /*2fa0*/  BRA.U UP1, `(.L_x_58) ;  /* 0x0000000101187547 */ /* 0x000fec000b800000 */
.L_x_59:
[----:B------:R-:W-:Y:S05]  /*2fb0*/  NANOSLEEP 0x64 ;  /* 0x000000640000795d */ /* 0x000fea0003800000 */
[----:B------:R-:W-:-:S05]  /*2fc0*/  UMOV UR7, 0x10 ;  /* 0x0000001000077882 */ /* 0x000fca0000000000 */
[----:B------:R-:W-:Y:S04]  /*2fd0*/  DEPBAR.LE SB1, 0x36 ;  /* 0x00009d800000791a */ /* 0x000fe80000000000 */
[----:B------:R-:W1:Y:S02]  /*2fe0*/  UTCATOMSWS.2CTA.FIND_AND_SET.ALIGN UP1, UR7, UR7 ;  /* 0x00000007000775e3 */ /* 0x000e640008220800 */
[----:B-1----:R-:W-:Y:S01]  /*2ff0*/  MOV R11, UR7 ;  /* 0x00000007000b7c02 */ /* 0x002fe20008000f00 */
[----:B------:R-:W-:Y:S05]  /*3000*/  BRA.U !UP1, `(.L_x_59) ;  /* 0xfffffffd09e87547 */ /* 0x000fea000b83ffff */
.L_x_58:
[----:B------:R-:W1:Y:S01]  /*3010*/  LDS R5, [UR6+0x10] ;  /* 0x00001006ff057984 */ /* 0x000e620008000800 */
[----:B------:R-:W-:Y:S01]  /*3020*/  IMAD.U32 R3, RZ, RZ, UR37 ;  /* 0x00000025ff037e24 */ /* 0x000fe2000f8e00ff */
[----:B------:R-:W-:-:S03]  /*3030*/  MOV R2, UR4 ;  /* 0x0000000400027c02 */ /* 0x000fc60008000f00 */
[----:B------:R-:W-:Y:S01]  /*3040*/  VIADD R3, R3, 0x130 ;  /* 0x0000013003037836 */ /* 0x000fe20000000000 */
[----:B-1----:R-:W-:-:S04]  /*3050*/  SHF.L.U32 R5, R5, 0x1f, RZ ;  /* 0x0000001f05057819 */ /* 0x002fc800000006ff */
[----:B------:R-:W1:Y:S02]  /*3060*/  SYNCS.PHASECHK.TRANS64.TRYWAIT P0, [UR6+0x8], R5 ;  /* 0x00000805ff0075a7 */ /* 0x000e640008001106 */
[----:B-1----:R-:W-:Y:S05]  /*3070*/  @P0 BRA `(.L_x_60) ;  /* 0x0000000000080947 */ /* 0x002fea0003800000 */
[----:B------:R-:W1:Y:S02]  /*3080*/  SYNCS.PHASECHK.TRANS64.TRYWAIT P0, [UR6+0x8], R5 ;  /* 0x00000805ff0075a7 */ /* 0x000e640008001106 */
[----:B-1----:R-:W-:Y:S05]  /*3090*/  @!P0 BRA `(.L_x_61) ;  /* 0x00000088009c8947 */ /* 0x002fea0003800000 */
.L_x_60:
[----:B-1----:R-:W-:Y:S01]  /*30a0*/  HFMA2 R4, -RZ, RZ, 0, 5.9604644775390625e-08 ;  /* 0x00000001ff047431 */ /* 0x002fe200000001ff */
[----:B------:R-:W-:Y:S01]  /*30b0*/  UPRMT UR7, UR4, 0x654, UR8 ;  /* 0x0000065404077896 */ /* 0x000fe20008000008 */
[----:B------:R-:W-:Y:S01]  /*30c0*/  IMAD.MOV.U32 R6, RZ, RZ, 0xffff ;  /* 0x0000ffffff067424 */ /* 0x000fe200078e00ff */
[----:B------:R-:W-:Y:S01]  /*30d0*/  PRMT R2, R2, 0x654, R3 ;  /* 0x0000065402027816 */ /* 0x000fe20000000003 */
[----:B------:R-:W-:Y:S02]  /*30e0*/  IMAD.MOV.U32 R5, RZ, RZ, 0x4 ;  /* 0x00000004ff057424 */ /* 0x000fe400078e00ff */
[----:B------:R-:W-:Y:S01]  /*30f0*/  IMAD.SHL.U32 R9, R11, 0x20, RZ ;  /* 0x000000200b097824 */ /* 0x000fe200078e00ff */
[----:B------:R-:W-:Y:S02]  /*3100*/  MOV R3, UR7 ;  /* 0x0000000700037c02 */ /* 0x000fe40008000f00 */
[-C--:B------:R-:W-:Y:S01]  /*3110*/  SHF.L.U32 R7, R6, R11.reuse, RZ ;  /* 0x0000000b06077219 */ /* 0x080fe200000006ff */
[----:B------:R1:W-:Y:S01]  /*3120*/  SYNCS.ARRIVE.TRANS64.RED RZ, [UR7], R5 ;  /* 0x00000005ffff79a7 */ /* 0x0003e20008000407 */
[----:B------:R-:W-:Y:S01]  /*3130*/  SHF.L.U32 R6, R4, R11, RZ ;  /* 0x0000000b04067219 */ /* 0x000fe200000006ff */
[----:B------:R1:W-:Y:S04]  /*3140*/  STS [UR37+0x130], R9 ;  /* 0x00013009ff007988 */ /* 0x0003e80008000825 */
[----:B------:R1:W-:Y:S04]  /*3150*/  STAS [R2.64], R11 ;  /* 0x0000000b02007dbd */ /* 0x0003e8000c0008ff */
[----:B------:R1:W-:Y:S04]  /*3160*/  ATOMS.OR RZ, [UR6+0x14], R7 ;  /* 0x00001407ffff798c */ /* 0x0003e8000b000006 */
[----:B------:R1:W-:Y:S04]  /*3170*/  ATOMS.OR RZ, [UR6+0x18], R6 ;  /* 0x00001806ffff798c */ /* 0x0003e8000b000006 */
[----:B------:R1:W-:Y:S02]  /*3180*/  ATOMS.XOR RZ, [UR6+0x10], R4 ;  /* 0x00001004ffff798c */ /* 0x0003e4000b800006 */
.L_x_57:
[----:B------:R-:W-:Y:S05]  /*3190*/  BSYNC B0 ;  /* 0x0000000000007941 */ /* 0x000fea0003800000 */
.L_x_56:
[----:B------:R-:W-:Y:S05]  /*31a0*/  BRA.U UP0, `(.L_x_62) ;  /* 0x00000001006c7547 */ /* 0x000fea000b800000 */
[----:B------:R-:W-:-:S03]  /*31b0*/  UMOV UR7, 0xffffffff ;  /* 0xffffffff00077882 */ /* 0x000fc60000000000 */
[----:B------:R-:W-:Y:S05]  /*31c0*/  BRA.DIV UR7, `(.L_x_63) ;  /* 0x0000008a07687947 */ /* 0x000fea000b800000 */
[----:B------:R-:W-:-:S13]  /*31d0*/  ELECT P6, URZ, PT ;  /* 0x0000000000ff782f */ /* 0x000fda00038c0000 */
.L_x_199:
[----:B------:R-:W-:Y:S05]  /*31e0*/  @!P6 BRA `(.L_x_62) ;  /* 0x00000000005ce947 */ /* 0x000fea0003800000 */
[----:B-1----:R-:W1:Y:S02]  /*31f0*/  LDS R3, [UR6+0x10] ;  /* 0x00001006ff037984 */ /* 0x002e640008000800 */
[----:B-1----:R-:W-:-:S04]  /*3200*/  SHF.L.U32 R3, R3, 0x1f, RZ ;  /* 0x0000001f03037819 */ /* 0x002fc800000006ff */
[----:B------:R-:W1:Y:S02]  /*3210*/  SYNCS.PHASECHK.TRANS64.TRYWAIT P0, [UR6+0x8], R3 ;  /* 0x00000803ff0075a7 */ /* 0x000e640008001106 */
[----:B-1----:R-:W-:Y:S05]  /*3220*/  @P0 BRA `(.L_x_64) ;  /* 0x0000000000080947 */ /* 0x002fea0003800000 */
[----:B------:R-:W1:Y:S02]  /*3230*/  SYNCS.PHASECHK.TRANS64.TRYWAIT P0, [UR6+0x8], R3 ;  /* 0x00000803ff0075a7 */ /* 0x000e640008001106 */
[----:B-1----:R-:W-:Y:S05]  /*3240*/  @!P0 BRA `(.L_x_65) ;  /* 0x0000008800688947 */ /* 0x002fea0003800000 */
.L_x_64:
[----:B------:R-:W2:Y:S01]  /*3250*/  LDS R5, [UR37+0x130] ;  /* 0x00013025ff057984 */ /* 0x000ea20008000800 */
[----:B-1----:R-:W-:Y:S02]  /*3260*/  HFMA2 R2, -RZ, RZ, 0, 5.9604644775390625e-08 ;  /* 0x00000001ff027431 */ /* 0x002fe400000001ff */
[----:B------:R-:W-:Y:S01]  /*3270*/  IMAD.MOV.U32 R3, RZ, RZ, 0xffff ;  /* 0x0000ffffff037424 */ /* 0x000fe200078e00ff */
[----:B------:R-:W-:Y:S01]  /*3280*/  UPRMT UR7, UR4, 0x654, UR8 ;  /* 0x0000065404077896 */ /* 0x000fe20008000008 */
[----:B--2---:R-:W-:-:S03]  /*3290*/  IMAD.SHL.U32 R4, R5, 0x20, RZ ;  /* 0x0000002005047824 */ /* 0x004fc600078e00ff */
[-C--:B------:R-:W-:Y:S02]  /*32a0*/  SHF.L.U32 R3, R3, R5.reuse, RZ ;  /* 0x0000000503037219 */ /* 0x080fe400000006ff */
[----:B------:R-:W-:Y:S01]  /*32b0*/  SHF.L.U32 R5, R2, R5, RZ ;  /* 0x0000000502057219 */ /* 0x000fe200000006ff */
[----:B------:R2:W-:Y:S04]  /*32c0*/  STS [UR37+0x130], R4 ;  /* 0x00013004ff007988 */ /* 0x0005e80008000825 */
[----:B------:R2:W-:Y:S04]  /*32d0*/  ATOMS.OR RZ, [UR6+0x14], R3 ;  /* 0x00001403ffff798c */ /* 0x0005e8000b000006 */
[----:B------:R2:W-:Y:S01]  /*32e0*/  ATOMS.OR RZ, [UR6+0x18], R5 ;  /* 0x00001805ffff798c */ /* 0x0005e2000b000006 */
[----:B------:R-:W-:Y:S03]  /*32f0*/  SYNCS.ARRIVE.TRANS64.RED.A1T0 RZ, [UR7], RZ ;  /* 0x000000ffffff79a7 */ /* 0x000fe60008100407 */
[----:B------:R2:W-:Y:S01]  /*3300*/  ATOMS.XOR RZ, [UR6+0x10], R2 ;  /* 0x00001002ffff798c */ /* 0x0005e2000b800006 */
[----:B------:R-:W-:Y:S05]  /*3310*/  BRA `(.L_x_62) ;  /* 0x0000000000107947 */ /* 0x000fea0003800000 */
.L_x_55:
[----:B------:R-:W-:-:S05]  /*3320*/  MOV R2, 0xffffffff ;  /* 0xffffffff00027802 */ /* 0x000fca0000000f00 */
[----:B------:R1:W-:Y:S02]  /*3330*/  STS [UR37+0x130], R2 ;  /* 0x00013002ff007988 */ /* 0x0003e40008000825 */
[----:B-1----:R-:W-:Y:S02]  /*3340*/  MOV R2, 0x3360 ;  /* 0x0000336000027802 */ /* 0x002fe40000000f00 */
[----:B-----5:R-:W-:Y:S05]  /*3350*/  CALL.REL.NOINC `($__internal_1_$__cuda_sm10x_tcgen05_guardrail_trap_phase_invalid_during_alloc) ;  /* 0x0000009000ec7944 */ /* 0x020fea0003c00000 */
.L_x_62:
[----:B------:R-:W-:Y:S05]  /*3360*/  WARPSYNC.ALL ;  /* 0x0000000000007948 */ /* 0x000fea0003800000 */
[----:B------:R-:W3:Y:S01]  /*3370*/  S2UR UR7, SR_CgaCtaId ;  /* 0x00000000000779c3 */ /* 0x000ee20000008800 */
[----:B------:R-:W-:Y:S01]  /*3380*/  UMOV UR6, 0x400 ;  /* 0x0000040000067882 */ /* 0x000fe20000000000 */
[----:B------:R-:W-:-:S06]  /*3390*/  NOP ;  /* 0x0000000000007918 */ /* 0x000fcc0000000000 */
[----:B------:R-:W-:Y:S06]  /*33a0*/  BAR.ARV 0x6, 0xa0 ;  /* 0x0182800000007b1d */ /* 0x000fec0000002000 */
[----:B------:R-:W4:Y:S01]  /*33b0*/  LDCU UR8, c[0x0][0x38c] ;  /* 0x00007180ff0877ac */ /* 0x000f220008000800 */
[----:B------:R-:W-:Y:S01]  /*33c0*/  LOP3.LUT R0, R0, 0xffff, RZ, 0xc0, !PT ;  /* 0x0000ffff00007812 */ /* 0x000fe200078ec0ff */
[----:B-1----:R-:W-:Y:S01]  /*33d0*/  IMAD.MOV.U32 R9, RZ, RZ, 0x1 ;  /* 0x00000001ff097424 */ /* 0x002fe200078e00ff */
[----:B------:R-:W-:Y:S01]  /*33e0*/  LOP3.LUT R8, R8, 0xffff, RZ, 0xc0, !PT ;  /* 0x0000ffff08087812 */ /* 0x000fe200078ec0ff */
[----:B------:R-:W-:Y:S01]  /*33f0*/  UMOV UR19, URZ ;  /* 0x000000ff00137c82 */ /* 0x000fe20008000000 */
[----:B------:R-:W-:Y:S01]  /*3400*/  R2UR UR10, R0 ;  /* 0x00000000000a72ca */ /* 0x000fe200000e0000 */
[----:B------:R-:W-:Y:S01]  /*3410*/  UMOV UR18, URZ ;  /* 0x000000ff00127c82 */ /* 0x000fe20008000000 */
[----:B------:R-:W-:Y:S01]  /*3420*/  R2UR UR11, R8 ;  /* 0x00000000080b72ca */ /* 0x000fe200000e0000 */
[----:B------:R-:W-:Y:S01]  /*3430*/  IMAD.MOV.U32 R8, RZ, RZ, RZ ;  /* 0x000000ffff087224 */ /* 0x000fe200078e00ff */
[----:B------:R-:W-:Y:S01]  /*3440*/  UMOV UR17, URZ ;  /* 0x000000ff00117c82 */ /* 0x000fe20008000000 */
[----:B---3--:R-:W-:-:S02]  /*3450*/  ULEA UR7, UR7, UR6, 0x18 ;  /* 0x0000000607077291 */ /* 0x008fc4000f8ec0ff */
[----:B------:R-:W-:Y:S02]  /*3460*/  UISETP.NE.AND UP2, UPT, UR5, URZ, UPT ;  /* 0x000000ff0500728c */ /* 0x000fe4000bf45270 */
[----:B------:R-:W-:Y:S02]  /*3470*/  UIADD3 UR12, UPT, UPT, UR7, 0x8400, URZ ;  /* 0x00008400070c7890 */ /* 0x000fe4000fffe0ff */
[----:B------:R-:W-:Y:S02]  /*3480*/  UIADD3 UR13, UPT, UPT, UR7, 0x20400, URZ ;  /* 0x00020400070d7890 */ /* 0x000fe4000fffe0ff */
[----:B----4-:R-:W-:Y:S01]  /*3490*/  UIADD3 UR8, UPT, UPT, UR8, 0x3f, URZ ;  /* 0x0000003f08087890 */ /* 0x010fe2000fffe0ff */
[----:B--2---:R-:W1:Y:S01]  /*34a0*/  LDS R2, [UR7+0x130] ;  /* 0x00013007ff027984 */ /* 0x004e620008000800 */
[----:B------:R-:W-:Y:S02]  /*34b0*/  USHF.R.U32.HI UR12, URZ, 0x4, UR12 ;  /* 0x00000004ff0c7899 */ /* 0x000fe4000801160c */
[----:B------:R-:W-:-:S02]  /*34c0*/  USHF.R.S32.HI UR6, URZ, 0x1f, UR8 ;  /* 0x0000001fff067899 */ /* 0x000fc40008011408 */
[----:B------:R-:W-:Y:S02]  /*34d0*/  USHF.R.U32.HI UR13, URZ, 0x4, UR13 ;  /* 0x00000004ff0d7899 */ /* 0x000fe4000801160d */
[----:B------:R-:W-:Y:S02]  /*34e0*/  ULEA.HI UR6, UR6, UR8, URZ, 0x6 ;  /* 0x0000000806067291 */ /* 0x000fe4000f8f30ff */
[----:B------:R-:W-:Y:S02]  /*34f0*/  ULOP3.LUT UR12, UR12, 0x3fff, URZ, 0xc0, !UPT ;  /* 0x00003fff0c0c7892 */ /* 0x000fe4000f8ec0ff */
[----:B------:R-:W-:Y:S02]  /*3500*/  USHF.R.S32.HI UR6, URZ, 0x6, UR6 ;  /* 0x00000006ff067899 */ /* 0x000fe40008011406 */
[----:B------:R-:W-:Y:S02]  /*3510*/  ULOP3.LUT UR13, UR13, 0x3fff, URZ, 0xc0, !UPT ;  /* 0x00003fff0d0d7892 */ /* 0x000fe4000f8ec0ff */
[----:B------:R-:W-:Y:S01]  /*3520*/  UISETP.LT.AND UP0, UPT, UR6, 0x1, UPT ;  /* 0x000000010600788c */ /* 0x000fe2000bf01270 */
[----:B------:R-:W-:Y:S01]  /*3530*/  UMOV UR36, 0x0 ;  /* 0x0000000000247882 */ /* 0x000fe20000000000 */
        /* <DEDUP_REMOVED lines=9> */
[----:B------:R-:W-:-:S02]  /*35d0*/  ULOP3.LUT UR12, UR12, 0x10000, URZ, 0xfc, !UPT ;  /* 0x000100000c0c7892 */ /* 0x000fc4000f8efcff */
[----:B------:R-:W-:Y:S02]  /*35e0*/  ULOP3.LUT UR13, UR13, 0x10000, URZ, 0xfc, !UPT ;  /* 0x000100000d0d7892 */ /* 0x000fe4000f8efcff */
[----:B------:R-:W-:Y:S01]  /*35f0*/  USEL UR20, UR6, 0x1, !UP0 ;  /* 0x0000000106147887 */ /* 0x000fe2000c000000 */
[----:B------:R-:W-:Y:S01]  /*3600*/  UMOV UR26, 0x0 ;  /* 0x00000000001a7882 */ /* 0x000fe20000000000 */
[----:B------:R-:W-:Y:S01]  /*3610*/  UMOV UR27, 0x10200910 ;  /* 0x10200910001b7882 */ /* 0x000fe20000000000 */
[----:B------:R-:W-:Y:S01]  /*3620*/  UMOV UR24, 0x0 ;  /* 0x0000000000187882 */ /* 0x000fe20000000000 */
[----:B------:R-:W-:Y:S01]  /*3630*/  UMOV UR25, 0x10200910 ;  /* 0x1020091000197882 */ /* 0x000fe20000000000 */
[----:B------:R-:W-:Y:S01]  /*3640*/  UMOV UR22, 0x0 ;  /* 0x0000000000167882 */ /* 0x000fe20000000000 */
[----:B------:R-:W-:Y:S01]  /*3650*/  UMOV UR23, 0x10200910 ;  /* 0x1020091000177882 */ /* 0x000fe20000000000 */
[----:B-1----:R-:W-:Y:S02]  /*3660*/  R2UR UR21, R2 ;  /* 0x00000000021572ca */ /* 0x002fe400000e0000 */
[----:B------:R-:W-:-:S13]  /*3670*/  CS2R R2, SRZ ;  /* 0x0000000000027805 */ /* 0x000fda000001ff00 */
.L_x_73:
[C---:B------:R-:W-:Y:S02]  /*3680*/  LEA R0, R8.reuse, UR7, 0x3 ;  /* 0x0000000708007c11 */ /* 0x040fe4000f8e18ff */
[----:B------:R-:W-:Y:S02]  /*3690*/  SHF.L.U32 R5, R3, 0x1f, RZ ;  /* 0x0000001f03057819 */ /* 0x000fe400000006ff */
[----:B------:R-:W-:Y:S02]  /*36a0*/  LEA R4, R8, UR7, 0x4 ;  /* 0x0000000708047c11 */ /* 0x000fe4000f8e20ff */
[----:B------:R-:W1:Y:S02]  /*36b0*/  SYNCS.PHASECHK.TRANS64.TRYWAIT P0, [R0+URZ+0x80], R5 ;  /* 0x00008005000075a7 */ /* 0x000e6400080011ff */
[----:B-1-3--:R-:W-:Y:S05]  /*36c0*/  @!P0 BRA `(.L_x_66) ;  /* 0x0000008400608947 */ /* 0x00afea0003800000 */
.L_x_200:
[----:B-1----:R-:W1:Y:S01]  /*36d0*/  LDS.128 R4, [R4+0x110] ;  /* 0x0001100004047984 */ /* 0x002e620000000c00 */
[----:B------:R-:W-:Y:S02]  /*36e0*/  VIADD R0, R0, 0x90 ;  /* 0x0000009000007836 */ /* 0x000fe40000000000 */
[----:B------:R-:W-:Y:S01]  /*36f0*/  VIADD R8, R8, 0x1 ;  /* 0x0000000108087836 */ /* 0x000fe20000000000 */
[----:B------:R-:W-:Y:S01]  /*3700*/  @!PT LDS RZ, [RZ] ;  /* 0x00000000fffff984 */ /* 0x000fe20000000800 */
[----:B------:R-:W-:Y:S01]  /*3710*/  @!PT LDS RZ, [RZ] ;  /* 0x00000000fffff984 */ /* 0x000fe20000000800 */
[----:B------:R-:W-:Y:S01]  /*3720*/  @!PT LDS RZ, [RZ] ;  /* 0x00000000fffff984 */ /* 0x000fe20000000800 */
[----:B------:R-:W-:Y:S01]  /*3730*/  @!PT LDS RZ, [RZ] ;  /* 0x00000000fffff984 */ /* 0x000fe20000000800 */
[----:B------:R2:W-:Y:S06]  /*3740*/  MEMBAR.ALL.CTA ;  /* 0x0000000000007992 */ /* 0x0005ec0000008000 */
[----:B--2---:R-:W2:Y:S01]  /*3750*/  FENCE.VIEW.ASYNC.S ;  /* 0x00000000000073c6 */ /* 0x004ea20000000000 */
[----:B------:R-:W-:-:S04]  /*3760*/  PRMT R0, RZ, 0x654, R0 ;  /* 0x00000654ff007816 */ /* 0x000fc80000000000 */
[----:B--2---:R2:W-:Y:S01]  /*3770*/  SYNCS.ARRIVE.TRANS64.RED.A1T0 RZ, [R0+URZ], RZ ;  /* 0x000000ff00ff79a7 */ /* 0x0045e200081004ff */
[----:B-1----:R-:W-:Y:S01]  /*3780*/  LOP3.LUT P1, RZ, R6, 0x1, RZ, 0xc0, !PT ;  /* 0x0000000106ff7812 */ /* 0x002fe2000782c0ff */
[----:B--2---:R-:W-:-:S12]  /*3790*/  BRA.U UP2, `(.L_x_67) ;  /* 0x0000000502587547 */ /* 0x004fd8000b800000 */
[----:B------:R-:W1:Y:S01]  /*37a0*/  LDCU UR8, c[0x0][0x38c] ;  /* 0x00007180ff0877ac */ /* 0x000e620008000800 */
[----:B------:R-:W-:Y:S02]  /*37b0*/  PLOP3.LUT P2, PT, PT, PT, PT, 0x80, 0x8 ;  /* 0x000000000008781c */ /* 0x000fe40003f4f070 */
[----:B------:R-:W-:Y:S01]  /*37c0*/  SHF.L.U32 R5, R9, 0x1f, RZ ;  /* 0x0000001f09057819 */ /* 0x000fe200000006ff */
[----:B-1----:R-:W-:Y:S02]  /*37d0*/  UISETP.GE.AND UP0, UPT, UR8, 0x1, UPT ;  /* 0x000000010800788c */ /* 0x002fe4000bf06270 */
[----:B------:R-:W-:-:S04]  /*37e0*/  ULEA UR8, UR19, UR7, 0x3 ;  /* 0x0000000713087291 */ /* 0x000fc8000f8e18ff */
[----:B------:R-:W-:-:S05]  /*37f0*/  PLOP3.LUT P0, PT, PT, PT, UP0, 0x80, 0x8 ;  /* 0x000000000008781c */ /* 0x000fca0003f0f008 */
[----:B------:R-:W-:-:S08]  /*3800*/  @UP0 ULEA UR9, UR18, UR7, 0x3 ;  /* 0x0000000712090291 */ /* 0x000fd0000f8e18ff */
[----:B------:R-:W-:-:S04]  /*3810*/  @P0 SHF.L.U32 R0, R2, 0x1f, RZ ;  /* 0x0000001f02000819 */ /* 0x000fc800000006ff */
[----:B------:R1:W2:Y:S01]  /*3820*/  @P0 SYNCS.PHASECHK.TRANS64.TRYWAIT P2, [UR9], R0 ;  /* 0x00000000ff0005a7 */ /* 0x0002a20008041109 */
[----:B------:R-:W-:Y:S01]  /*3830*/  ULEA UR9, UR19, UR21, 0x7 ;  /* 0x0000001513097291 */ /* 0x000fe2000f8e38ff */
[----:B------:R-:W3:Y:S02]  /*3840*/  SYNCS.PHASECHK.TRANS64.TRYWAIT P0, [UR8+0xc0], R5 ;  /* 0x0000c005ff0075a7 */ /* 0x000ee40008001108 */
[----:B-123--:R-:W-:Y:S09]  /*3850*/  @!P0 BRA `(.L_x_68) ;  /* 0x0000008400108947 */ /* 0x00eff20003800000 */
.L_x_202:
[----:B------:R-:W-:Y:S01]  /*3860*/  UMOV UR16, UR17 ;  /* 0x0000001100107c82 */ /* 0x000fe20008000000 */
[----:B------:R-:W-:Y:S05]  /*3870*/  BRA.U !UP0, `(.L_x_69) ;  /* 0x0000000508107547 */ /* 0x000fea000b800000 */
[----:B------:R-:W-:Y:S02]  /*3880*/  UIADD3 UR16, UPT, UPT, UR20, UR17, URZ ;  /* 0x0000001114107290 */ /* 0x000fe4000fffe0ff */
[----:B------:R-:W-:Y:S01]  /*3890*/  UPLOP3.LUT UP3, UPT, UPT, UPT, UPT, 0x40, 0x4 ;  /* 0x000000000004789c */ /* 0x000fe20003f6e870 */
[----:B------:R-:W-:Y:S01]  /*38a0*/  UMOV UR15, UR6 ;  /* 0x00000006000f7c82 */ /* 0x000fe20008000000 */
[----:B------:R-:W-:-:S09]  /*38b0*/  UMOV UR58, UR18 ;  /* 0x00000012003a7c82 */ /* 0x000fd20008000000 */
.L_x_72:
[----:B--2---:R-:W-:Y:S01]  /*38c0*/  ULEA UR14, UR58, UR7, 0x3 ;  /* 0x000000073a0e7291 */ /* 0x004fe2000f8e18ff */
[----:B---3--:R-:W-:Y:S11]  /*38d0*/  @P2 BRA `(.L_x_70) ;  /* 0x00000000000c2947 */ /* 0x008ff60003800000 */
[----:B-1----:R-:W-:Y:S04]  /*38e0*/  SHF.L.U32 R5, R2, 0x1f, RZ ;  /* 0x0000001f02057819 */ /* 0x002fe800000006ff */
[----:B------:R-:W1:Y:S02]  /*38f0*/  SYNCS.PHASECHK.TRANS64.TRYWAIT P0, [UR14], R5 ;  /* 0x00000005ff0075a7 */ /* 0x000e64000800110e */
[----:B-1----:R-:W-:Y:S05]  /*3900*/  @!P0 BRA `(.L_x_71) ;  /* 0x0000008000fc8947 */ /* 0x002fea0003800000 */
.L_x_70:
[----:B------:R-:W-:Y:S01]  /*3910*/  UISETP.NE.AND UP0, UPT, UR15, 0x1, UPT ;  /* 0x000000010f00788c */ /* 0x000fe2000bf05270 */
[----:B------:R-:W-:Y:S01]  /*3920*/  PLOP3.LUT P2, PT, PT, PT, PT, 0x80, 0x8 ;  /* 0x000000000008781c */ /* 0x000fe20003f4f070 */
[----:B------:R-:W-:Y:S02]  /*3930*/  UIADD3 UR18, UPT, UPT, UR58, 0x1, URZ ;  /* 0x000000013a127890 */ /* 0x000fe4000fffe0ff */
[----:B------:R-:W-:Y:S02]  /*3940*/  ULEA UR68, UR58, UR13, 0xa ;  /* 0x0000000d3a447291 */ /* 0x000fe4000f8e50ff */
[----:B------:R-:W-:Y:S01]  /*3950*/  UISETP.NE.AND UP1, UPT, UR18, 0x3, UPT ;  /* 0x000000031200788c */ /* 0x000fe2000bf25270 */
[----:B------:R-:W-:Y:S01]  /*3960*/  PLOP3.LUT P0, PT, PT, PT, UP0, 0x80, 0x8 ;  /* 0x000000000008781c */ /* 0x000fe20003f0f008 */
[----:B------:R-:W-:Y:S02]  /*3970*/  ULEA UR66, UR58, UR12, 0xb ;  /* 0x0000000c3a427291 */ /* 0x000fe4000f8e58ff */
[----:B------:R-:W-:Y:S02]  /*3980*/  USEL UR39, URZ, 0x1, UP1 ;  /* 0x00000001ff277887 */ /* 0x000fe40008800000 */
[----:B------:R-:W-:Y:S02]  /*3990*/  USEL UR18, UR18, URZ, UP1 ;  /* 0x000000ff12127287 */ /* 0x000fe40008800000 */
[----:B------:R-:W-:Y:S02]  /*39a0*/  UIADD3 UR64, UPT, UPT, UR68, 0x2, URZ ;  /* 0x0000000244407890 */ /* 0x000fe4000fffe0ff */
[----:B------:R-:W-:Y:S01]  /*39b0*/  @UP0 ULEA UR38, UR18, UR7, 0x3 ;  /* 0x0000000712260291 */ /* 0x000fe2000f8e18ff */
[----:B------:R-:W-:Y:S01]  /*39c0*/  LOP3.LUT R2, R2, UR39, RZ, 0x3c, !PT ;  /* 0x0000002702027c12 */ /* 0x000fe2000f8e3cff */
[----:B------:R-:W-:Y:S02]  /*39d0*/  UIADD3 UR62, UPT, UPT, UR66, 0x2, URZ ;  /* 0x00000002423e7890 */ /* 0x000fe4000fffe0ff */
[----:B------:R-:W-:Y:S01]  /*39e0*/  UIADD3 UR60, UPT, UPT, UR68, 0x4, URZ ;  /* 0x00000004443c7890 */ /* 0x000fe2000fffe0ff */
[----:B-1----:R-:W-:Y:S01]  /*39f0*/  @P0 SHF.L.U32 R0, R2, 0x1f, RZ ;  /* 0x0000001f02000819 */ /* 0x002fe200000006ff */
[----:B------:R-:W-:Y:S02]  /*3a00*/  UIADD3 UR58, UPT, UPT, UR66, 0x4, URZ ;  /* 0x00000004423a7890 */ /* 0x000fe4000fffe0ff */
[----:B------:R-:W-:Y:S01]  /*3a10*/  UIADD3 UR56, UPT, UPT, UR68, 0x6, URZ ;  /* 0x0000000644387890 */ /* 0x000fe2000fffe0ff */
[----:B------:R2:W3:Y:S01]  /*3a20*/  @P0 SYNCS.PHASECHK.TRANS64.TRYWAIT P2, [UR38], R0 ;  /* 0x00000000ff0005a7 */ /* 0x0004e20008041126 */
[----:B------:R-:W-:Y:S02]  /*3a30*/  UIADD3 UR54, UPT, UPT, UR66, 0x6, URZ ;  /* 0x0000000642367890 */ /* 0x000fe4000fffe0ff */
        /* <DEDUP_REMOVED lines=10> */
[----:B------:R-:W-:Y:S02]  /*3ae0*/  UIADD3 UR15, UPT, UPT, UR15, -0x1, URZ ;  /* 0xffffffff0f0f7890 */ /* 0x000fe4000fffe0ff */
[----:B------:R-:W-:Y:S01]  /*3af0*/  UISETP.NE.AND UP0, UPT, UR17, UR16, UPT ;  /* 0x000000101100728c */ /* 0x000fe2000bf05270 */
[----:B------:R-:W-:Y:S01]  /*3b00*/  UMOV UR69, 0x40004040 ;  /* 0x4000404000457882 */ /* 0x000fe20000000000 */
[----:B------:R-:W-:Y:S01]  /*3b10*/  UMOV UR67, 0x40004040 ;  /* 0x4000404000437882 */ /* 0x000fe20000000000 */
[----:B------:R-:W-:Y:S01]  /*3b20*/  UMOV UR65, 0x40004040 ;  /* 0x4000404000417882 */ /* 0x000fe20000000000 */
[----:B------:R-:W-:Y:S01]  /*3b30*/  UTCHMMA.2CTA gdesc[UR66], gdesc[UR68], tmem[UR9], tmem[UR36], idesc[UR37], UP3 ;  /* 0x00ff2444420075ea */ /* 0x000fe20009a00009 */
[----:B------:R-:W-:Y:S01]  /*3b40*/  UPLOP3.LUT UP3, UPT, UPT, UPT, UPT, 0x80, 0x8 ;  /* 0x000000000008789c */ /* 0x000fe20003f6f070 */
[----:B------:R-:W-:Y:S01]  /*3b50*/  UMOV UR63, 0x40004040 ;  /* 0x40004040003f7882 */ /* 0x000fe20000000000 */
[----:B------:R-:W-:Y:S01]  /*3b60*/  UMOV UR61, 0x40004040 ;  /* 0x40004040003d7882 */ /* 0x000fe20000000000 */
[----:B------:R-:W-:Y:S01]  /*3b70*/  UTCHMMA.2CTA gdesc[UR62], gdesc[UR64], tmem[UR9], tmem[UR34], idesc[UR35], UPT ;  /* 0x00ff22403e0075ea */ /* 0x000fe2000ba00009 */
[----:B------:R-:W-:Y:S01]  /*3b80*/  UMOV UR59, 0x40004040 ;  /* 0x40004040003b7882 */ /* 0x000fe20000000000 */
[----:B------:R-:W-:Y:S01]  /*3b90*/  UMOV UR57, 0x40004040 ;  /* 0x4000404000397882 */ /* 0x000fe20000000000 */
[----:B------:R1:W-:Y:S01]  /*3ba0*/  UTCHMMA.2CTA gdesc[UR58], gdesc[UR60], tmem[UR9], tmem[UR32], idesc[UR33], UPT ;  /* 0x00ff203c3a0075ea */ /* 0x0003e2000ba00009 */
        /* <DEDUP_REMOVED lines=11> */
[----:B------:R-:W-:Y:S01]  /*3c60*/  UMOV UR39, 0x40004040 ;  /* 0x4000404000277882 */ /* 0x000fe20000000000 */
[----:B------:R2:W-:Y:S01]  /*3c70*/  UTCHMMA.2CTA gdesc[UR42], gdesc[UR44], tmem[UR9], tmem[UR24], idesc[UR25], UPT ;  /* 0x00ff182c2a0075ea */ /* 0x0005e2000ba00009 */
[----:B------:R2:W-:Y:S01]  /*3c80*/  UTCHMMA.2CTA gdesc[UR38], gdesc[UR40], tmem[UR9], tmem[UR22], idesc[UR23], UPT ;  /* 0x00ff1628260075ea */ /* 0x0005e2000ba00009 */
[----:B------:R2:W-:Y:S01]  /*3c90*/  UTCBAR.2CTA.MULTICAST [UR14], URZ, UR11 ;  /* 0x000000ff0e0073e9 */ /* 0x0005e2000820080b */
[----:B-1----:R-:W-:Y:S01]  /*3ca0*/  UMOV UR58, UR18 ;  /* 0x00000012003a7c82 */ /* 0x002fe20008000000 */
[----:B------:R-:W-:Y:S05]  /*3cb0*/  BRA.U UP0, `(.L_x_72) ;  /* 0xfffffffd00007547 */ /* 0x000fea000b83ffff */
.L_x_69:
[----:B------:R-:W-:Y:S01]  /*3cc0*/  UIADD3 UR8, UPT, UPT, UR8, 0xa0, URZ ;  /* 0x000000a008087890 */ /* 0x000fe2000fffe0ff */
[----:B------:R-:W-:-:S08]  /*3cd0*/  UMOV UR17, UR16 ;  /* 0x0000001000117c82 */ /* 0x000fd00008000000 */
[----:B------:R4:W-:Y:S01]  /*3ce0*/  UTCBAR.2CTA.MULTICAST [UR8], URZ, UR10 ;  /* 0x000000ff080073e9 */ /* 0x0009e2000820080a */
[----:B------:R-:W-:Y:S02]  /*3cf0*/  NOP ;  /* 0x0000000000007918 */ /* 0x000fe40000000000 */
.L_x_67:
[----:B------:R-:W-:Y:S01]  /*3d00*/  UIADD3 UR19, UPT, UPT, UR19, 0x1, URZ ;  /* 0x0000000113137890 */ /* 0x000fe2000fffe0ff */
[----:B------:R-:W-:-:S03]  /*3d10*/  ISETP.NE.AND P0, PT, R8, 0x2, PT ;  /* 0x000000020800780c */ /* 0x000fc60003f05270 */
[----:B------:R-:W-:Y:S01]  /*3d20*/  UISETP.NE.AND UP0, UPT, UR19, 0x4, UPT ;  /* 0x000000041300788c */ /* 0x000fe2000bf05270 */
[----:B-12---:R-:W-:Y:S02]  /*3d30*/  SEL R0, RZ, 0x1, P0 ;  /* 0x00000001ff007807 */ /* 0x006fe40000000000 */
[----:B------:R-:W-:Y:S01]  /*3d40*/  SEL R8, R8, RZ, P0 ;  /* 0x000000ff08087207 */ /* 0x000fe20000000000 */
[----:B----4-:R-:W-:Y:S01]  /*3d50*/  USEL UR8, URZ, 0x1, UP0 ;  /* 0x00000001ff087887 */ /* 0x010fe20008000000 */
[----:B------:R-:W-:Y:S01]  /*3d60*/  LOP3.LUT R3, R3, R0, RZ, 0x3c, !PT ;  /* 0x0000000003037212 */ /* 0x000fe200078e3cff */
[----:B------:R-:W-:-:S04]  /*3d70*/  USEL UR19, UR19, URZ, UP0 ;  /* 0x000000ff13137287 */ /* 0x000fc80008000000 */
[----:B------:R-:W-:Y:S01]  /*3d80*/  LOP3.LUT R9, R9, UR8, RZ, 0x3c, !PT ;  /* 0x0000000809097c12 */ /* 0x000fe2000f8e3cff */
[----:B------:R-:W-:Y:S07]  /*3d90*/  @P1 BRA `(.L_x_73) ;  /* 0xfffffff800381947 */ /* 0x000fee000383ffff */
[----:B------:R-:W1:Y:S01]  /*3da0*/  S2UR UR6, SR_CgaCtaId ;  /* 0x00000000000679c3 */ /* 0x000e620000008800 */
[----:B------:R-:W-:Y:S01]  /*3db0*/  ELECT P0, URZ, PT ;  /* 0x0000000000ff782f */ /* 0x000fe20003800000 */
[----:B------:R-:W-:Y:S01]  /*3dc0*/  HFMA2 R0, -RZ, RZ, 0, 5.9604644775390625e-08 ;  /* 0x00000001ff007431 */ /* 0x000fe200000001ff */
[----:B------:R-:W-:-:S05]  /*3dd0*/  UMOV UR8, 0x40 ;  /* 0x0000004000087882 */ /* 0x000fca0000000000 */
[----:B------:R-:W-:Y:S01]  /*3de0*/  UVIRTCOUNT.DEALLOC.SMPOOL 0x80 ;  /* 0x000000800000784c */ /* 0x000fe20000000000 */
[----:B------:R-:W-:Y:S02]  /*3df0*/  UISETP.NE.AND UP0, UPT, UR5, URZ, UPT ;  /* 0x000000ff0500728c */ /* 0x000fe4000bf05270 */
[----:B-1----:R-:W-:-:S09]  /*3e00*/  ULEA UR6, UR6, UR8, 0x18 ;  /* 0x0000000806067291 */ /* 0x002fd2000f8ec0ff */
[----:B------:R1:W-:Y:S01]  /*3e10*/  @P0 STS.U8 [UR6+0x1c], R0 ;  /* 0x00001c00ff000988 */ /* 0x0003e20008000006 */
[----:B------:R-:W-:Y:S05]  /*3e20*/  BRA.U UP0, `(.L_x_74) ;  /* 0x0000000100a07547 */ /* 0x000fea000b800000 */
[----:B------:R-:W-:Y:S01]  /*3e30*/  UIADD3 UR5, UPT, UPT, UR7, 0xc0, URZ ;  /* 0x000000c007057890 */ /* 0x000fe2000fffe0ff */
[----:B------:R-:W-:-:S03]  /*3e40*/  SHF.L.U32 R3, R9, 0x1f, RZ ;  /* 0x0000001f09037819 */ /* 0x000fc600000006ff */
[----:B------:R-:W-:-:S09]  /*3e50*/  ULEA UR8, UR19, UR5, 0x3 ;  /* 0x0000000513087291 */ /* 0x000fd2000f8e18ff */
[----:B------:R-:W2:Y:S02]  /*3e60*/  SYNCS.PHASECHK.TRANS64.TRYWAIT P0, [UR8], R3 ;  /* 0x00000003ff0075a7 */ /* 0x000ea40008001108 */
[----:B--2---:R-:W-:Y:S05]  /*3e70*/  @!P0 BRA `(.L_x_75) ;  /* 0x0000007c00b88947 */ /* 0x004fea0003800000 */
.L_x_205:
        /* <DEDUP_REMOVED lines=9> */
.L_x_207:
        /* <DEDUP_REMOVED lines=9> */
.L_x_209:
[----:B------:R-:W-:-:S04]  /*3fa0*/  UIADD3 UR9, UPT, UPT, UR9, 0x1, URZ ;  /* 0x0000000109097890 */ /* 0x000fc8000fffe0ff */
[----:B------:R-:W-:-:S04]  /*3fb0*/  UISETP.NE.AND UP1, UPT, UR9, 0x4, UPT ;  /* 0x000000040900788c */ /* 0x000fc8000bf25270 */
[----:B------:R-:W-:Y:S02]  /*3fc0*/  USEL UR8, URZ, 0x1, UP1 ;  /* 0x00000001ff087887 */ /* 0x000fe40008800000 */
[----:B------:R-:W-:-:S04]  /*3fd0*/  USEL UR9, UR9, URZ, UP1 ;  /* 0x000000ff09097287 */ /* 0x000fc80008800000 */
[----:B------:R-:W-:Y:S01]  /*3fe0*/  ULEA UR9, UR9, UR5, 0x3 ;  /* 0x0000000509097291 */ /* 0x000fe2000f8e18ff */
[----:B-1----:R-:W-:-:S04]  /*3ff0*/  LOP3.LUT R3, R2, UR8, RZ, 0x3c, !PT ;  /* 0x0000000802037c12 */ /* 0x002fc8000f8e3cff */
[----:B------:R-:W-:Y:S01]  /*4000*/  SHF.L.U32 R3, R3, 0x1f, RZ ;  /* 0x0000001f03037819 */ /* 0x000fe200000006ff */
[----:B------:R-:W-:-:S04]  /*4010*/  IMAD.U32 R0, RZ, RZ, UR9 ;  /* 0x00000009ff007e24 */ /* 0x000fc8000f8e00ff */
[----:B------:R1:W2:Y:S03]  /*4020*/  SYNCS.PHASECHK.TRANS64.TRYWAIT P0, [R0+URZ], R3 ;  /* 0x00000003000075a7 */ /* 0x0002a600080011ff */
[----:B--2---:R-:W-:Y:S05]  /*4030*/  @!P0 NANOSLEEP.SYNCS 0x989680 ;  /* 0x009896800000895d */ /* 0x004fea0003900000 */
[----:B------:R-:W2:Y:S02]  /*4040*/  @!P0 SYNCS.PHASECHK.TRANS64 P0, [R0+URZ], R3 ;  /* 0x00000003000085a7 */ /* 0x000ea400080010ff */
[----:B--2---:R-:W-:Y:S05]  /*4050*/  @P0 BRA `(.L_x_78) ;  /* 0x0000000000200947 */ /* 0x004fea0003800000 */
.L_x_79:
[----:B--2---:R2:W4:Y:S02]  /*4060*/  SYNCS.PHASECHK.TRANS64.TRYWAIT P0, [R0+URZ], R3 ;  /* 0x00000003000075a7 */ /* 0x00452400080011ff */
[----:B----4-:R-:W-:Y:S05]  /*4070*/  @!P0 NANOSLEEP.SYNCS 0x989680 ;  /* 0x009896800000895d */ /* 0x010fea0003900000 */
[----:B------:R-:W4:Y:S02]  /*4080*/  @!P0 SYNCS.PHASECHK.TRANS64 P0, [R0+URZ], R3 ;  /* 0x00000003000085a7 */ /* 0x000f2400080010ff */
[----:B----4-:R-:W-:Y:S05]  /*4090*/  @!P0 BRA `(.L_x_79) ;  /* 0xfffffffc00f08947 */ /* 0x010fea000383ffff */
[----:B------:R-:W-:Y:S05]  /*40a0*/  BRA `(.L_x_78) ;  /* 0x00000000000c7947 */ /* 0x000fea0003800000 */
.L_x_74:
[----:B------:R-:W-:-:S04]  /*40b0*/  UIADD3 UR5, UPT, UPT, UR7, 0x100, URZ ;  /* 0x0000010007057890 */ /* 0x000fc8000fffe0ff */
[----:B------:R-:W-:-:S09]  /*40c0*/  UPRMT UR5, UR4, 0x654, UR5 ;  /* 0x0000065404057896 */ /* 0x000fd20008000005 */
[----:B------:R-:W-:Y:S03]  /*40d0*/  SYNCS.ARRIVE.TRANS64.RED.A1T0 RZ, [UR5], RZ ;  /* 0x000000ffffff79a7 */ /* 0x000fe60008100405 */
.L_x_78:
[----:B-12---:R-:W-:Y:S01]  /*40e0*/  SHF.L.U32 R3, RZ, 0x1f, RZ ;  /* 0x0000001fff037819 */ /* 0x006fe200000006ff */
[----:B------:R-:W-:Y:S01]  /*40f0*/  UIADD3 UR5, UPT, UPT, UR7, 0x100, URZ ;  /* 0x0000010007057890 */ /* 0x000fe2000fffe0ff */
[----:B------:R-:W-:Y:S02]  /*4100*/  PLOP3.LUT P0, PT, PT, PT, UP0, 0x80, 0x8 ;  /* 0x000000000008781c */ /* 0x000fe40003f0f008 */
[----:B------:R-:W1:Y:S02]  /*4110*/  SYNCS.PHASECHK.TRANS64.TRYWAIT P1, [UR7+0x100], R3 ;  /* 0x00010003ff0075a7 */ /* 0x000e640008021107 */
[----:B-1----:R-:W-:Y:S09]  /*4120*/  @!P1 BRA `(.L_x_80) ;  /* 0x0000007c00549947 */ /* 0x002ff20003800000 */
.L_x_211:
[----:B------:R-:W-:Y:S01]  /*4130*/  @!UP0 UPRMT UR5, UR4, 0x654, UR5 ;  /* 0x0000065404058896 */ /* 0x000fe20008000005 */
[----:B------:R-:W-:Y:S02]  /*4140*/  UMOV UR8, 0xffff ;  /* 0x0000ffff00087882 */ /* 0x000fe40000000000 */
[----:B------:R-:W-:-:S06]  /*4150*/  UMOV UR4, 0x1 ;  /* 0x0000000100047882 */ /* 0x000fcc0000000000 */
[----:B------:R-:W-:Y:S01]  /*4160*/  @!P0 SYNCS.ARRIVE.TRANS64.RED.A1T0 RZ, [UR5], RZ ;  /* 0x000000ffffff89a7 */ /* 0x000fe20008100405 */
[----:B------:R-:W-:Y:S01]  /*4170*/  NOP ;  /* 0x0000000000007918 */ /* 0x000fe20000000000 */
[----:B-1----:R-:W1:Y:S01]  /*4180*/  LDS R0, [UR6+0x14] ;  /* 0x00001406ff007984 */ /* 0x002e620008000800 */
[----:B------:R-:W-:-:S04]  /*4190*/  ULOP3.LUT UR5, UR21, 0xffff, URZ, 0xc0, !UPT ;  /* 0x0000ffff15057892 */ /* 0x000fc8000f8ec0ff */
[----:B------:R-:W-:-:S04]  /*41a0*/  USHF.R.U32.HI UR5, URZ, 0x5, UR5 ;  /* 0x00000005ff057899 */ /* 0x000fc80008011605 */
[----:B------:R-:W-:Y:S02]  /*41b0*/  USHF.L.U32 UR8, UR8, UR5, URZ ;  /* 0x0000000508087299 */ /* 0x000fe400080006ff */
[----:B------:R-:W-:-:S04]  /*41c0*/  USHF.L.U32 UR4, UR4, UR5, URZ ;  /* 0x0000000504047299 */ /* 0x000fc800080006ff */
[----:B-1----:R-:W-:-:S04]  /*41d0*/  LOP3.LUT R0, R0, UR8, RZ, 0xc0, !PT ;  /* 0x0000000800007c12 */ /* 0x002fc8000f8ec0ff */
[----:B------:R-:W-:-:S13]  /*41e0*/  ISETP.NE.AND P0, PT, R0, UR8, PT ;  /* 0x0000000800007c0c */ /* 0x000fda000bf05270 */
[----:B------:R-:W-:Y:S05]  /*41f0*/  @P0 BRA `(.L_x_81) ;  /* 0x0000000000580947 */ /* 0x000fea0003800000 */
[----:B------:R-:W1:Y:S02]  /*4200*/  LDS R0, [UR6+0x18] ;  /* 0x00001806ff007984 */ /* 0x000e640008000800 */
[----:B-1----:R-:W-:-:S04]  /*4210*/  LOP3.LUT R0, R0, UR4, RZ, 0xc0, !PT ;  /* 0x0000000400007c12 */ /* 0x002fc8000f8ec0ff */
[----:B------:R-:W-:-:S13]  /*4220*/  ISETP.NE.AND P0, PT, R0, UR4, PT ;  /* 0x0000000400007c0c */ /* 0x000fda000bf05270 */
[----:B------:R-:W-:Y:S05]  /*4230*/  @P0 BRA `(.L_x_82) ;  /* 0x00000000003c0947 */ /* 0x000fea0003800000 */
[----:B------:R-:W1:Y:S01]  /*4240*/  S2R R2, SR_LANEID ;  /* 0x0000000000027919 */ /* 0x000e620000000000 */
[----:B------:R-:W-:Y:S01]  /*4250*/  ULOP3.LUT UR8, URZ, UR8, URZ, 0x33, !UPT ;  /* 0x00000008ff087292 */ /* 0x000fe2000f8e33ff */
[----:B------:R-:W-:Y:S01]  /*4260*/  LOP3.LUT R4, RZ, UR4, RZ, 0x33, !PT ;  /* 0x00000004ff047c12 */ /* 0x000fe2000f8e33ff */
[----:B------:R-:W-:Y:S02]  /*4270*/  VOTEU.ANY UR7, UPT, PT ;  /* 0x0000000000077886 */ /* 0x000fe400038e0100 */
[----:B------:R-:W-:Y:S01]  /*4280*/  UFLO.U32 UR7, UR7 ;  /* 0x00000007000772bd */ /* 0x000fe200080e0000 */
[----:B------:R-:W2:Y:S01]  /*4290*/  REDUX UR4, R4 ;  /* 0x00000000040473c4 */ /* 0x000ea20000000000 */
[----:B------:R-:W-:-:S06]  /*42a0*/  IMAD.U32 R0, RZ, RZ, UR8 ;  /* 0x00000008ff007e24 */ /* 0x000fcc000f8e00ff */
[----:B------:R4:W-:Y:S01]  /*42b0*/  UTCATOMSWS.AND URZ, UR8 ;  /* 0x0000000800ff79e3 */ /* 0x0009e20008000000 */
[----:B------:R-:W3:Y:S01]  /*42c0*/  REDUX UR5, R0 ;  /* 0x00000000000573c4 */ /* 0x000ee20000000000 */
[----:B-1----:R-:W-:Y:S01]  /*42d0*/  ISETP.EQ.U32.AND P0, PT, R2, UR7, PT ;  /* 0x0000000702007c0c */ /* 0x002fe2000bf02070 */
[----:B--2---:R-:W-:Y:S01]  /*42e0*/  IMAD.U32 R2, RZ, RZ, UR4 ;  /* 0x00000004ff027e24 */ /* 0x004fe2000f8e00ff */
[----:B---3--:R-:W-:-:S11]  /*42f0*/  MOV R3, UR5 ;  /* 0x0000000500037c02 */ /* 0x008fd60008000f00 */
[----:B------:R4:W-:Y:S04]  /*4300*/  @P0 ATOMS.AND RZ, [UR6+0x14], R3 ;  /* 0x00001403ffff098c */ /* 0x0009e8000a800006 */
[----:B------:R4:W-:Y:S01]  /*4310*/  @P0 ATOMS.AND RZ, [UR6+0x18], R2 ;  /* 0x00001802ffff098c */ /* 0x0009e2000a800006 */
[----:B------:R-:W-:Y:S05]  /*4320*/  BRA `(.L_x_83) ;  /* 0x0000000000147947 */ /* 0x000fea0003800000 */
.L_x_82:
[----:B------:R-:W-:Y:S02]  /*4330*/  MOV R2, 0x4350 ;  /* 0x0000435000027802 */ /* 0x000fe40000000f00 */
[----:B---3-5:R-:W-:Y:S05]  /*4340*/  CALL.REL.NOINC `($__internal_0_$__cuda_sm10x_tcgen05_guardrail_trap_col_being_dealloced_not_returned_by_alloc) ;  /* 0x0000008000e47944 */ /* 0x028fea0003c00000 */
[----:B------:R-:W-:Y:S05]  /*4350*/  BRA `(.L_x_83) ;  /* 0x0000000000087947 */ /* 0x000fea0003800000 */
.L_x_81:
[----:B------:R-:W-:Y:S02]  /*4360*/  MOV R2, 0x4380 ;  /* 0x0000438000027802 */ /* 0x000fe40000000f00 */
[----:B---3-5:R-:W-:Y:S05]  /*4370*/  CALL.REL.NOINC `($__internal_2_$__cuda_sm10x_tcgen05_guardrail_trap_unallocated_columns_being_dealloced) ;  /* 0x0000008000f07944 */ /* 0x028fea0003c00000 */
.L_x_83:
[----:B------:R-:W-:Y:S01]  /*4380*/  NOP ;  /* 0x0000000000007918 */ /* 0x000fe20000000000 */
[----:B----4-:R-:W-:Y:S05]  /*4390*/  EXIT ;  /* 0x000000000000794d */ /* 0x010fea0003800000 */
.L_x_54:
[----:B------:R-:W-:-:S09]  /*43a0*/  UISETP.NE.OR UP5, UPT, UR10, 0x3, !UP5 ;  /* 0x000000030a00788c */ /* 0x000fd2000efa5670 */
[----:B------:R-:W-:Y:S05]  /*43b0*/  BRA.U UP5, `(.L_x_84) ;  /* 0x0000001505907547 */ /* 0x000fea000b800000 */
[----:B------:R-:W1:Y:S01]  /*43c0*/  LDC R0, c[0x0][0xb30] ;  /* 0x0002cc00ff007b82 */ /* 0x000e620000000800 */
[----:B------:R-:W2:Y:S01]  /*43d0*/  LDCU.64 UR8, c[0x0][0x888] ;  /* 0x00011100ff0877ac */ /* 0x000ea20008000a00 */
[----:B------:R-:W-:Y:S02]  /*43e0*/  HFMA2 R25, -RZ, RZ, 0, 0 ;  /* 0x00000000ff197431 */ /* 0x000fe400000001ff */
[----:B------:R-:W-:Y:S01]  /*43f0*/  IMAD.MOV.U32 R27, RZ, RZ, RZ ;  /* 0x000000ffff1b7224 */ /* 0x000fe200078e00ff */
[----:B------:R-:W3:Y:S01]  /*4400*/  LDCU.64 UR4, c[0x0][0x890] ;  /* 0x00011200ff0477ac */ /* 0x000ee20008000a00 */
[----:B------:R-:W-:Y:S02]  /*4410*/  IMAD.MOV.U32 R23, RZ, RZ, 0x2000 ;  /* 0x00002000ff177424 */ /* 0x000fe400078e00ff */
[----:B------:R-:W4:Y:S01]  /*4420*/  LDC R19, c[0x0][0x370] ;  /* 0x0000dc00ff137b82 */ /* 0x000f220000000800 */
[----:B------:R-:W-:Y:S01]  /*4430*/  UMOV UR7, 0x400 ;  /* 0x0000040000077882 */ /* 0x000fe20000000000 */
[----:B------:R-:W-:-:S02]  /*4440*/  UPLOP3.LUT UP1, UPT, UPT, UPT, UPT, 0x40, 0x4 ;  /* 0x000000000004789c */ /* 0x000fc40003f2e870 */
[----:B------:R-:W-:-:S04]  /*4450*/  ULEA UR7, UR37, UR7, 0x18 ;  /* 0x0000000725077291 */ /* 0x000fc8000f8ec0ff */
[----:B------:R-:W4:Y:S01]  /*4460*/  LDC R2, c[0x0][0xb0c] ;  /* 0x0002c300ff027b82 */ /* 0x000f220000000800 */
[----:B------:R-:W-:Y:S02]  /*4470*/  UIADD3 UR41, UPT, UPT, UR7, 0x30, URZ ;  /* 0x0000003007297890 */ /* 0x000fe4000fffe0ff */
[----:B--2---:R-:W-:Y:S02]  /*4480*/  UISETP.NE.U32.AND UP2, UPT, UR8, URZ, UPT ;  /* 0x000000ff0800728c */ /* 0x004fe4000bf45070 */
[----:B------:R-:W-:Y:S02]  /*4490*/  UIADD3 UR33, UPT, UPT, UR7, 0x38, URZ ;  /* 0x0000003807217890 */ /* 0x000fe4000fffe0ff */
[----:B---3--:R-:W-:Y:S01]  /*44a0*/  UISETP.NE.U32.AND UP3, UPT, UR4, URZ, UPT ;  /* 0x000000ff0400728c */ /* 0x008fe2000bf65070 */
[----:B------:R-:W2:Y:S01]  /*44b0*/  LDC R18, c[0x0][0xb20] ;  /* 0x0002c800ff127b82 */ /* 0x000ea20000000800 */
[----:B-1----:R-:W-:Y:S01]  /*44c0*/  ISETP.NE.AND P1, PT, R0, 0x1, PT ;  /* 0x000000010000780c */ /* 0x002fe20003f25270 */
[----:B------:R-:W-:-:S02]  /*44d0*/  UISETP.NE.AND.EX UP2, UPT, UR9, URZ, UPT, UP2 ;  /* 0x000000ff0900728c */ /* 0x000fc4000bf45320 */
[----:B------:R-:W-:Y:S02]  /*44e0*/  UIADD3 UR25, UPT, UPT, UR7, 0x40, URZ ;  /* 0x0000004007197890 */ /* 0x000fe4000fffe0ff */
[----:B------:R-:W-:Y:S02]  /*44f0*/  UIADD3 UR17, UPT, UPT, UR7, 0x48, URZ ;  /* 0x0000004807117890 */ /* 0x000fe4000fffe0ff */
[----:B-----5:R-:W1:Y:S01]  /*4500*/  LDC.64 R32, c[0x0][0x348] ;  /* 0x0000d200ff207b82 */ /* 0x020e620000000a00 */
[----:B------:R-:W-:-:S07]  /*4510*/  UISETP.NE.AND.EX UP3, UPT, UR5, URZ, UPT, UP3 ;  /* 0x000000ff0500728c */ /* 0x000fce000bf65330 */
[----:B------:R-:W3:Y:S08]  /*4520*/  LDC.64 R16, c[0x0][0xb10] ;  /* 0x0002c400ff107b82 */ /* 0x000ef00000000a00 */
[----:B------:R-:W1:Y:S08]  /*4530*/  LDC.64 R6, c[0x0][0xb18] ;  /* 0x0002c600ff067b82 */ /* 0x000e700000000a00 */
[----:B------:R-:W1:Y:S08]  /*4540*/  LDC.64 R4, c[0x0][0xb28] ;  /* 0x0002ca00ff047b82 */ /* 0x000e700000000a00 */
[----:B--2-4-:R-:W1:Y:S02]  /*4550*/  LDC R22, c[0x0][0x374] ;  /* 0x0000dd00ff167b82 */ /* 0x014e640000000800 */
.L_x_99:
[----:B------:R-:W-:Y:S02]  /*4560*/  LEA R0, R27, UR7, 0x3 ;  /* 0x000000071b007c11 */ /* 0x000fe4000f8e18ff */
[----:B------:R-:W-:Y:S02]  /*4570*/  SHF.L.U32 R3, R25, 0x1f, RZ ;  /* 0x0000001f19037819 */ /* 0x000fe400000006ff */
[----:B------:R-:W-:Y:S02]  /*4580*/  LEA R28, R27, UR7, 0x4 ;  /* 0x000000071b1c7c11 */ /* 0x000fe4000f8e20ff */
[----:B--2---:R-:W2:Y:S02]  /*4590*/  SYNCS.PHASECHK.TRANS64.TRYWAIT P0, [R0+URZ+0x80], R3 ;  /* 0x00008003000075a7 */ /* 0x004ea400080011ff */
[----:B--2---:R-:W-:Y:S05]  /*45a0*/  @!P0 BRA `(.L_x_85) ;  /* 0x00000078004c8947 */ /* 0x004fea0003800000 */
.L_x_212:
[----:B------:R-:W-:Y:S01]  /*45b0*/  ISETP.GE.AND P0, PT, R26, 0x1, PT ;  /* 0x000000011a00780c */ /* 0x000fe20003f06270 */
[----:B------:R-:W4:Y:S01]  /*45c0*/  LDS.128 R28, [R28+0x110] ;  /* 0x000110001c1c7984 */ /* 0x000f220000000c00 */
[----:B--2---:R-:W-:Y:S01]  /*45d0*/  VIADD R0, R0, 0x90 ;  /* 0x0000009000007836 */ /* 0x004fe20000000000 */
[----:B------:R-:W-:Y:S01]  /*45e0*/  @!PT LDS RZ, [RZ] ;  /* 0x00000000fffff984 */ /* 0x000fe20000000800 */
[----:B------:R-:W-:Y:S01]  /*45f0*/  @!PT LDS RZ, [RZ] ;  /* 0x00000000fffff984 */ /* 0x000fe20000000800 */
[----:B------:R-:W-:Y:S01]  /*4600*/  @!PT LDS RZ, [RZ] ;  /* 0x00000000fffff984 */ /* 0x000fe20000000800 */
[----:B------:R-:W-:Y:S01]  /*4610*/  @!PT LDS RZ, [RZ] ;  /* 0x00000000fffff984 */ /* 0x000fe20000000800 */
[----:B------:R2:W-:Y:S06]  /*4620*/  MEMBAR.ALL.CTA ;  /* 0x0000000000007992 */ /* 0x0005ec0000008000 */
[----:B--2---:R-:W2:Y:S01]  /*4630*/  FENCE.VIEW.ASYNC.S ;  /* 0x00000000000073c6 */ /* 0x004ea20000000000 */
[----:B------:R-:W-:Y:S04]  /*4640*/  PRMT R0, RZ, 0x654, R0 ;  /* 0x00000654ff007816 */ /* 0x000fe80000000000 */
[----:B--2---:R2:W-:Y:S01]  /*4650*/  SYNCS.ARRIVE.TRANS64.RED.A1T0 RZ, [R0+URZ], RZ ;  /* 0x000000ff00ff79a7 */ /* 0x0045e200081004ff */
[----:B----4-:R-:W-:Y:S11]  /*4660*/  LOP3.LUT P3, RZ, R30, 0x1, RZ, 0xc0, !PT ;  /* 0x000000011eff7812 */ /* 0x010ff6000786c0ff */
[----:B------:R-:W-:Y:S02]  /*4670*/  @!UPT UIADD3 URZ, UPT, UPT, URZ, URZ, URZ ;  /* 0x000000fffffff290 */ /* 0x000fe4000fffe0ff */
[----:B------:R-:W-:Y:S02]  /*4680*/  @P3 MOV R13, R28 ;  /* 0x0000001c000d3202 */ /* 0x000fe40000000f00 */
[----:B------:R-:W-:Y:S01]  /*4690*/  @P3 LOP3.LUT R8, R29, 0xffff, RZ, 0xc0, !PT ;  /* 0x0000ffff1d083812 */ /* 0x000fe200078ec0ff */
[----:B--2---:R-:W-:Y:S06]  /*46a0*/  @!P0 BRA `(.L_x_86) ;  /* 0x0000000000a48947 */ /* 0x004fec0003800000 */
[----:B-1----:R-:W-:Y:S01]  /*46b0*/  IMAD.HI.U32 R37, R22, R7, RZ ;  /* 0x0000000716257227 */ /* 0x002fe200078e00ff */
[----:B------:R-:W-:Y:S02]  /*46c0*/  ISETP.NE.AND P0, PT, R6, 0x1, PT ;  /* 0x000000010600780c */ /* 0x000fe40003f05270 */
[----:B------:R-:W-:Y:S01]  /*46d0*/  ISETP.NE.AND P2, PT, R26, 0x1, PT ;  /* 0x000000011a00780c */ /* 0x000fe20003f45270 */
[----:B---3--:R-:W-:Y:S01]  /*46e0*/  IMAD.HI.U32 R34, R19, R16, RZ ;  /* 0x0000001013227227 */ /* 0x008fe200078e00ff */
[----:B------:R-:W-:Y:S02]  /*46f0*/  SHF.R.U32.HI R37, RZ, R18, R37 ;  /* 0x00000012ff257219 */ /* 0x000fe40000011625 */
[----:B------:R-:W-:Y:S01]  /*4700*/  ISETP.NE.AND P4, PT, R2, 0x1, PT ;  /* 0x000000010200780c */ /* 0x000fe20003f85270 */
[----:B------:R-:W-:Y:S01]  /*4710*/  IMAD.HI.U32 R36, R13, R16, RZ ;  /* 0x000000100d247227 */ /* 0x000fe200078e00ff */
[----:B------:R-:W-:Y:S02]  /*4720*/  SHF.R.U32.HI R34, RZ, R17, R34 ;  /* 0x00000011ff227219 */ /* 0x000fe40000011622 */
[----:B------:R-:W-:Y:S01]  /*4730*/  SEL R3, R22, R37, !P0 ;  /* 0x0000002516037207 */ /* 0x000fe20004000000 */
[C---:B------:R-:W-:Y:S01]  /*4740*/  IMAD.HI.U32 R37, R8.reuse, R7, RZ ;  /* 0x0000000708257227 */ /* 0x040fe200078e00ff */
[----:B------:R-:W-:Y:S02]  /*4750*/  SEL R11, R19, R34, !P4 ;  /* 0x00000022130b7207 */ /* 0x000fe40006000000 */
[----:B------:R-:W-:Y:S01]  /*4760*/  SHF.R.U32.HI R36, RZ, R17, R36 ;  /* 0x00000011ff247219 */ /* 0x000fe20000011624 */
[----:B------:R-:W-:Y:S01]  /*4770*/  IMAD.HI.U32 R38, R3, R4, RZ ;  /* 0x0000000403267227 */ /* 0x000fe200078e00ff */
[----:B------:R-:W-:Y:S03]  /*4780*/  SHF.R.U32.HI R37, RZ, R18, R37 ;  /* 0x00000012ff257219 */ /* 0x000fe60000011625 */
[----:B------:R-:W-:Y:S01]  /*4790*/  IMAD.HI.U32 R34, R11, R4, RZ ;  /* 0x000000040b227227 */ /* 0x000fe200078e00ff */
[----:B------:R-:W-:Y:S02]  /*47a0*/  @P2 SHF.R.U32.HI R3, RZ, R5, R38 ;  /* 0x00000005ff032219 */ /* 0x000fe40000011626 */
[----:B------:R-:W-:Y:S02]  /*47b0*/  SEL R9, R8, R37, !P0 ;  /* 0x0000002508097207 */ /* 0x000fe40004000000 */
[----:B------:R-:W-:Y:S01]  /*47c0*/  @P2 SHF.R.U32.HI R11, RZ, R5, R34 ;  /* 0x00000005ff0b2219 */ /* 0x000fe20000011622 */
[C---:B------:R-:W-:Y:S01]  /*47d0*/  IMAD R10, R26.reuse, R3, RZ ;  /* 0x000000031a0a7224 */ /* 0x040fe200078e02ff */
[----:B------:R-:W-:Y:S01]  /*47e0*/  SEL R3, R13, R36, !P4 ;  /* 0x000000240d037207 */ /* 0x000fe20006000000 */
[C---:B------:R-:W-:Y:S03]  /*47f0*/  IMAD.HI.U32 R14, R9.reuse, R4, RZ ;  /* 0x00000004090e7227 */ /* 0x040fe600078e00ff */
[----:B------:R-:W-:Y:S01]  /*4800*/  ISETP.GE.AND P0, PT, R9, R10, PT ;  /* 0x0000000a0900720c */ /* 0x000fe20003f06270 */
[C---:B------:R-:W-:Y:S01]  /*4810*/  IMAD R12, R26.reuse, R11, RZ ;  /* 0x0000000b1a0c7224 */ /* 0x040fe200078e02ff */
[-C--:B------:R-:W-:Y:S04]  /*4820*/  SHF.R.U32.HI R14, RZ, R5.reuse, R14 ;  /* 0x00000005ff0e7219 */ /* 0x080fe8000001160e */
[----:B------:R-:W-:Y:S02]  /*4830*/  ISETP.GE.OR P0, PT, R3, R12, P0 ;  /* 0x0000000c0300720c */ /* 0x000fe40000706670 */
[----:B------:R-:W-:Y:S05]  /*4840*/  SEL R15, R9, R14, !P2 ;  /* 0x0000000e090f7207 */ /* 0x000fea0005000000 */
[----:B------:R-:W-:Y:S04]  /*4850*/  IMAD.MOV R14, RZ, RZ, -R15 ;  /* 0x000000ffff0e7224 */ /* 0x000fe800078e0a0f */
[----:B------:R-:W-:Y:S02]  /*4860*/  IMAD R14, R26, R14, R9 ;  /* 0x0000000e1a0e7224 */ /* 0x000fe400078e0209 */
[C---:B------:R-:W-:Y:S05]  /*4870*/  @!P0 IMAD.HI.U32 R10, R3.reuse, R4, RZ ;  /* 0x00000004030a8227 */ /* 0x040fea00078e00ff */
[----:B------:R-:W-:Y:S04]  /*4880*/  @!P0 SHF.R.U32.HI R10, RZ, R5, R10 ;  /* 0x00000005ff0a8219 */ /* 0x000fe8000001160a */
[----:B------:R-:W-:Y:S01]  /*4890*/  @!P0 SEL R0, R3, R10, !P2 ;  /* 0x0000000a03008207 */ /* 0x000fe20005000000 */
[----:B------:R-:W-:Y:S03]  /*48a0*/  IMAD.MOV R10, RZ, RZ, -R3 ;  /* 0x000000ffff0a7224 */ /* 0x000fe600078e0a03 */
[----:B------:R-:W-:Y:S01]  /*48b0*/  @!P0 IADD3 R15, PT, PT, R15, -R0, RZ ;  /* 0x800000000f0f8210 */ /* 0x000fe20007ffe0ff */
[----:B------:R-:W-:Y:S01]  /*48c0*/  @!P0 IMAD R0, R11, R14, R0 ;  /* 0x0000000e0b008224 */ /* 0x000fe200078e0200 */
[----:B------:R-:W-:Y:S01]  /*48d0*/  IADD3 R11, PT, PT, -R9, RZ, RZ ;  /* 0x000000ff090b7210 */ /* 0x000fe20007ffe1ff */
[----:B------:R-:W-:Y:S02]  /*48e0*/  IMAD R13, R2, R10, R13 ;  /* 0x0000000a020d7224 */ /* 0x000fe400078e020d */
[----:B------:R-:W-:Y:S02]  /*48f0*/  @!P0 IMAD R9, R15, R26, R3 ;  /* 0x0000001a0f098224 */ /* 0x000fe400078e0203 */
[----:B------:R-:W-:Y:S02]  /*4900*/  @!P0 IMAD.MOV.U32 R3, RZ, RZ, R0 ;  /* 0x000000ffff038224 */ /* 0x000fe400078e0000 */
[----:B------:R-:W-:Y:S02]  /*4910*/  IMAD R8, R6, R11, R8 ;  /* 0x0000000b06087224 */ /* 0x000fe400078e0208 */
[----:B------:R-:W-:Y:S02]  /*4920*/  IMAD R13, R3, R2, R13 ;  /* 0x00000002030d7224 */ /* 0x000fe400078e020d */
[----:B------:R-:W-:Y:S02]  /*4930*/  IMAD R8, R9, R6, R8 ;  /* 0x0000000609087224 */ /* 0x000fe400078e0208 */
.L_x_86:
[----:B------:R-:W-:Y:S05]  /*4940*/  BRA.U UP1, `(.L_x_87) ;  /* 0x0000000101107547 */ /* 0x000fea000b800000 */
[----:B------:R-:W-:Y:S04]  /*4950*/  MOV R0, UR6 ;  /* 0x0000000600007c02 */ /* 0x000fe80008000f00 */
[----:B------:R-:W-:Y:S04]  /*4960*/  SHF.L.U32 R3, R0, 0x1f, RZ ;  /* 0x0000001f00037819 */ /* 0x000fe800000006ff */
[----:B------:R-:W2:Y:S02]  /*4970*/  SYNCS.PHASECHK.TRANS64.TRYWAIT P0, [UR7+0x78], R3 ;  /* 0x00007803ff0075a7 */ /* 0x000ea40008001107 */
[----:B--2---:R-:W-:Y:S05]  /*4980*/  @!P0 BRA `(.L_x_88) ;  /* 0x0000007400688947 */ /* 0x004fea0003800000 */
.L_x_87:
[----:B------:R-:W-:Y:S01]  /*4990*/  R2UR UR43, R21 ;  /* 0x00000000152b72ca */ /* 0x000fe200000e0000 */
[----:B------:R-:W-:Y:S01]  /*49a0*/  IMAD.MOV.U32 R12, RZ, RZ, 0x1 ;  /* 0x00000001ff0c7424 */ /* 0x000fe200078e00ff */
[----:B------:R-:W-:Y:S02]  /*49b0*/  R2UR UR42, R20 ;  /* 0x00000000142a72ca */ /* 0x000fe400000e0000 */
[----:B------:R-:W-:Y:S02]  /*49c0*/  ISETP.NE.U32.AND P2, PT, RZ, UR4, PT ;  /* 0x00000004ff007c0c */ /* 0x000fe4000bf45070 */
[----:B------:R-:W-:Y:S02]  /*49d0*/  SHF.L.U32 R12, R12, 0x1f, RZ ;  /* 0x0000001f0c0c7819 */ /* 0x000fe400000006ff */
[----:B------:R-:W-:Y:S05]  /*49e0*/  ISETP.NE.AND.EX P2, PT, RZ, UR5, PT, P2 ;  /* 0x00000005ff007c0c */ /* 0x000fea000bf45320 */
[----:B------:R-:W-:Y:S02]  /*49f0*/  USHF.L.U32 UR43, UR43, 0x7, URZ ;  /* 0x000000072b2b7899 */ /* 0x000fe400080006ff */
[----:B------:R-:W-:Y:S01]  /*4a00*/  USHF.L.U32 UR42, UR42, 0x7, URZ ;  /* 0x000000072a2a7899 */ /* 0x000fe200080006ff */
[----:B------:R-:W-:Y:S11]  /*4a10*/  BRA.U !UP3, `(.L_x_89) ;  /* 0x000000010b347547 */ /* 0x000ff6000b800000 */
[----:B------:R-:W-:Y:S01]  /*4a20*/  UPLOP3.LUT UP0, UPT, UPT, UPT, UP2, 0x80, 0x8 ;  /* 0x000000000008789c */ /* 0x000fe20003f0f020 */
[----:B--2---:R-:W-:Y:S02]  /*4a30*/  HFMA2 R0, -RZ, RZ, 0, 5.9604644775390625e-08 ;  /* 0x00000001ff007431 */ /* 0x004fe400000001ff */
[----:B------:R-:W-:Y:S03]  /*4a40*/  IMAD.MOV.U32 R67, RZ, RZ, 0x1 ;  /* 0x00000001ff437424 */ /* 0x000fe600078e00ff */
[----:B------:R-:W-:Y:S05]  /*4a50*/  PLOP3.LUT P0, PT, PT, PT, UP0, 0x80, 0x8 ;  /* 0x000000000008781c */ /* 0x000fea0003f0f008 */
[----:B------:R-:W2:Y:S01]  /*4a60*/  @UP0 LDCU.64 UR10, c[0x0][0x888] ;  /* 0x00011100ff0a07ac */ /* 0x000ea20008000a00 */
[----:B------:R-:W-:Y:S07]  /*4a70*/  @UP0 UIMAD UR8, UR36, UR4, URZ ;  /* 0x00000004240802a4 */ /* 0x000fee000f8e02ff */
[----:B------:R-:W-:Y:S01]  /*4a80*/  @!P0 PRMT R67, R0, 0x7610, R67 ;  /* 0x0000761000438816 */ /* 0x000fe20000000043 */
[----:B--2---:R-:W-:Y:S03]  /*4a90*/  @UP0 UIMAD.WIDE UR10, UR8, 0x4, UR10 ;  /* 0x00000004080a08a5 */ /* 0x004fe6000f8e020a */
[----:B------:R-:W2:Y:S03]  /*4aa0*/  @!UP0 LDCU UR8, c[0x0][0x880] ;  /* 0x00011000ff0887ac */ /* 0x000ea60008000800 */
[----:B------:R-:W-:Y:S01]  /*4ab0*/  IMAD.U32 R10, RZ, RZ, UR10 ;  /* 0x0000000aff0a7e24 */ /* 0x000fe2000f8e00ff */
[----:B------:R-:W-:Y:S05]  /*4ac0*/  MOV R11, UR11 ;  /* 0x0000000b000b7c02 */ /* 0x000fea0008000f00 */
[----:B------:R4:W5:Y:S02]  /*4ad0*/  @P0 LDG.E R35, desc[UR46][R10.64] ;  /* 0x0000002e0a230981 */ /* 0x000964000c1e1900 */
[----:B--2-4-:R-:W-:Y:S07]  /*4ae0*/  @!P0 IMAD.U32 R35, RZ, RZ, UR8 ;  /* 0x00000008ff238e24 */ /* 0x014fee000f8e00ff */
.L_x_89:
[----:B-----5:R-:W-:Y:S01]  /*4af0*/  @!P2 FSETP.EQ.AND P0, PT, R35, RZ, PT ;  /* 0x000000ff2300a20b */ /* 0x020fe20003f02000 */
[----:B------:R-:W-:Y:S01]  /*4b00*/  @!UPT UIADD3 URZ, UPT, UPT, URZ, URZ, URZ ;  /* 0x000000fffffff290 */ /* 0x000fe2000fffe0ff */
[----:B------:R-:W-:Y:S11]  /*4b10*/  @!P2 BRA `(.L_x_90) ;  /* 0x000000000014a947 */ /* 0x000ff60003800000 */
[----:B------:R-:W-:Y:S02]  /*4b20*/  LOP3.LUT P2, RZ, R67, 0xff, RZ, 0xc0, !PT ;  /* 0x000000ff43ff7812 */ /* 0x000fe4000784c0ff */
[----:B------:R-:W-:Y:S04]  /*4b30*/  PLOP3.LUT P0, PT, PT, PT, UP0, 0x80, 0x8 ;  /* 0x000000000008781c */ /* 0x000fe80003f0f008 */
[----:B------:R-:W-:Y:S07]  /*4b40*/  PLOP3.LUT P0, PT, P0, PT, PT, 0x8, 0x80 ;  /* 0x000000000080781c */ /* 0x000fee000070e170 */
[----:B------:R-:W-:Y:S11]  /*4b50*/  @P2 FSETP.EQ.AND P0, PT, R35, RZ, PT ;  /* 0x000000ff2300220b */ /* 0x000ff60003f02000 */
[----:B------:R-:W-:Y:S02]  /*4b60*/  @!UPT UIADD3 URZ, UPT, UPT, URZ, URZ, URZ ;  /* 0x000000fffffff290 */ /* 0x000fe4000fffe0ff */
.L_x_90:
[----:B------:R-:W4:Y:S01]  /*4b70*/  SYNCS.PHASECHK.TRANS64.TRYWAIT P2, [UR7+0x50], R12 ;  /* 0x0000500cff0075a7 */ /* 0x000f220008041107 */
[----:B------:R-:W-:Y:S04]  /*4b80*/  ELECT P4, URZ, PT ;  /* 0x0000000000ff782f */ /* 0x000fe80003880000 */
[----:B------:R-:W-:Y:S11]  /*4b90*/  PLOP3.LUT P4, PT, P0, P4, PT, 0xf2, 0x2f ;  /* 0x00000000002f781c */ /* 0x000ff60000789e72 */
[----:B------:R-:W-:Y:S02]  /*4ba0*/  @!UPT UIADD3 URZ, UPT, UPT, URZ, URZ, URZ ;  /* 0x000000fffffff290 */ /* 0x000fe4000fffe0ff */
[----:B-1----:R-:W-:Y:S05]  /*4bb0*/  @!P4 IADD3 R9, P0, PT, R32, 0x580, RZ ;  /* 0x000005802009c810 */ /* 0x002fea0007f1e0ff */
[----:B--2---:R-:W-:Y:S01]  /*4bc0*/  @!P4 IMAD.X R0, RZ, RZ, R33, P0 ;  /* 0x000000ffff00c224 */ /* 0x004fe200000e0621 */
[----:B----4-:R-:W-:Y:S07]  /*4bd0*/  @!P2 BRA `(.L_x_91) ;  /* 0x0000007000eca947 */ /* 0x010fee0003800000 */
.L_x_215:
[----:B------:R-:W-:Y:S01]  /*4be0*/  @!P4 R2UR UR9, R9 ;  /* 0x000000000909c2ca */ /* 0x000fe200000e0000 */
[----:B------:R-:W-:Y:S01]  /*4bf0*/  VOTEU.ALL UP1, P4 ;  /* 0x0000000000ff7886 */ /* 0x000fe20002020000 */
[----:B------:R-:W-:Y:S01]  /*4c00*/  @!P4 R2UR UR8, R0 ;  /* 0x000000000008c2ca */ /* 0x000fe200000e0000 */
[----:B------:R-:W-:Y:S01]  /*4c10*/  @!P4 IMAD.MOV.U32 R0, RZ, RZ, 0x2000 ;  /* 0x00002000ff00c424 */ /* 0x000fe200078e00ff */
[----:B------:R-:W-:Y:S01]  /*4c20*/  UMOV UR44, UR36 ;  /* 0x00000024002c7c82 */ /* 0x000fe20008000000 */
[----:B------:R-:W-:Y:S01]  /*4c30*/  UPRMT UR21, UR37, 0x654, UR41 ;  /* 0x0000065425157896 */ /* 0x000fe20008000029 */
[----:B------:R-:W-:Y:S01]  /*4c40*/  @!P4 IADD3 R9, P0, PT, R32, 0x580, RZ ;  /* 0x000005802009c810 */ /* 0x000fe20007f1e0ff */
[----:B------:R-:W-:Y:S01]  /*4c50*/  @!UP1 UIADD3 UR40, UPT, UPT, UR7, 0x200, URZ ;  /* 0x0000020007289890 */ /* 0x000fe2000fffe0ff */
[----:B------:R-:W-:Y:S05]  /*4c60*/  VOTEU.ALL UP1, P4 ;  /* 0x0000000000ff7886 */ /* 0x000fea0002020000 */
[----:B------:R-:W-:Y:S01]  /*4c70*/  IMAD.U32 R10, RZ, RZ, UR9 ;  /* 0x00000009ff0a7e24 */ /* 0x000fe2000f8e00ff */
[----:B------:R-:W-:Y:S01]  /*4c80*/  UMOV UR9, 0x10000000 ;  /* 0x1000000000097882 */ /* 0x000fe20000000000 */
[----:B------:R-:W-:Y:S01]  /*4c90*/  IMAD.U32 R11, RZ, RZ, UR8 ;  /* 0x00000008ff0b7e24 */ /* 0x000fe2000f8e00ff */
[----:B------:R-:W-:Y:S02]  /*4ca0*/  UMOV UR8, 0x0 ;  /* 0x0000000000087882 */ /* 0x000fe40000000000 */
[----:B------:R-:W-:Y:S02]  /*4cb0*/  @!P4 R2UR UR10, R10 ;  /* 0x000000000a0ac2ca */ /* 0x000fe400000e0000 */
[----:B------:R-:W-:Y:S11]  /*4cc0*/  @!P4 R2UR UR11, R11 ;  /* 0x000000000b0bc2ca */ /* 0x000ff600000e0000 */
[----:B------:R-:W-:Y:S02]  /*4cd0*/  @!UPT UIADD3 URZ, UPT, UPT, URZ, URZ, URZ ;  /* 0x000000fffffff290 */ /* 0x000fe4000fffe0ff */
[----:B------:R2:W-:Y:S01]  /*4ce0*/  @!UP1 UTMALDG.3D [UR40], [UR10], desc[UR8] ;  /* 0x000008280a0095b4 */ /* 0x0005e20008011000 */
[----:B------:R4:W-:Y:S01]  /*4cf0*/  @!P4 SYNCS.ARRIVE.TRANS64.RED.A0TR RZ, [UR7+0x30], R0 ;  /* 0x00003000ffffc9a7 */ /* 0x0009e20008300407 */
[----:B------:R-:W-:Y:S01]  /*4d00*/  SYNCS.ARRIVE.TRANS64.RED.A1T0 RZ, [UR21], RZ ;  /* 0x000000ffffff79a7 */ /* 0x000fe20008100415 */
[----:B----4-:R-:W-:Y:S01]  /*4d10*/  @!P4 IMAD.X R0, RZ, RZ, R33, P0 ;  /* 0x000000ffff00c224 */ /* 0x010fe200000e0621 */
[----:B------:R-:W4:Y:S02]  /*4d20*/  SYNCS.PHASECHK.TRANS64.TRYWAIT P2, [UR7+0x58], R12 ;  /* 0x0000580cff0075a7 */ /* 0x000f240008041107 */
[----:B--2-4-:R-:W-:Y:S05]  /*4d30*/  @!P2 BRA `(.L_x_92) ;  /* 0x0000007000aca947 */ /* 0x014fea0003800000 */
.L_x_217:
[----:B------:R-:W-:Y:S01]  /*4d40*/  @!P4 R2UR UR9, R9 ;  /* 0x000000000909c2ca */ /* 0x000fe200000e0000 */
[----:B------:R-:W-:Y:S01]  /*4d50*/  VOTEU.ALL UP1, P4 ;  /* 0x0000000000ff7886 */ /* 0x000fe20002020000 */
[----:B------:R-:W-:Y:S01]  /*4d60*/  @!P4 R2UR UR8, R0 ;  /* 0x000000000008c2ca */ /* 0x000fe200000e0000 */
[----:B------:R-:W-:Y:S01]  /*4d70*/  @!P4 IMAD.MOV.U32 R0, RZ, RZ, 0x2000 ;  /* 0x00002000ff00c424 */ /* 0x000fe200078e00ff */
[----:B------:R-:W-:Y:S01]  /*4d80*/  UMOV UR35, UR43 ;  /* 0x0000002b00237c82 */ /* 0x000fe20008000000 */
[----:B------:R-:W-:Y:S01]  /*4d90*/  UPRMT UR15, UR37, 0x654, UR33 ;  /* 0x00000654250f7896 */ /* 0x000fe20008000021 */
[----:B------:R-:W-:Y:S01]  /*4da0*/  @!P4 IADD3 R9, P0, PT, R32, 0x580, RZ ;  /* 0x000005802009c810 */ /* 0x000fe20007f1e0ff */
[----:B------:R-:W-:Y:S02]  /*4db0*/  @!UP1 UIADD3 UR34, UPT, UPT, UR42, 0x10, URZ ;  /* 0x000000102a229890 */ /* 0x000fe4000fffe0ff */
[----:B------:R-:W-:Y:S01]  /*4dc0*/  @!UP1 UIADD3 UR32, UPT, UPT, UR7, 0x2200, URZ ;  /* 0x0000220007209890 */ /* 0x000fe2000fffe0ff */
[----:B------:R-:W-:Y:S03]  /*4dd0*/  VOTEU.ALL UP1, P4 ;  /* 0x0000000000ff7886 */ /* 0x000fe60002020000 */
        /* <DEDUP_REMOVED lines=13> */
.L_x_219:
[----:B------:R-:W-:Y:S01]  /*4eb0*/  @!P4 R2UR UR9, R9 ;  /* 0x000000000909c2ca */ /* 0x000fe200000e0000 */
[----:B------:R-:W-:Y:S01]  /*4ec0*/  VOTEU.ALL UP1, P4 ;  /* 0x0000000000ff7886 */ /* 0x000fe20002020000 */
[----:B------:R-:W-:Y:S01]  /*4ed0*/  @!P4 R2UR UR8, R0 ;  /* 0x000000000008c2ca */ /* 0x000fe200000e0000 */
[----:B------:R-:W-:Y:S01]  /*4ee0*/  @!P4 IMAD.MOV.U32 R0, RZ, RZ, 0x2000 ;  /* 0x00002000ff00c424 */ /* 0x000fe200078e00ff */
[----:B------:R-:W-:Y:S01]  /*4ef0*/  UMOV UR27, UR43 ;  /* 0x0000002b001b7c82 */ /* 0x000fe20008000000 */
[----:B------:R-:W-:Y:S01]  /*4f00*/  UMOV UR28, UR36 ;  /* 0x00000024001c7c82 */ /* 0x000fe20008000000 */
[----:B------:R-:W-:Y:S01]  /*4f10*/  @!UP1 UIADD3 UR26, UPT, UPT, UR42, 0x20, URZ ;  /* 0x000000202a1a9890 */ /* 0x000fe2000fffe0ff */
[----:B------:R-:W-:Y:S01]  /*4f20*/  @!P4 IADD3 R9, P0, PT, R32, 0x580, RZ ;  /* 0x000005802009c810 */ /* 0x000fe20007f1e0ff */
[----:B------:R-:W-:Y:S01]  /*4f30*/  @!UP1 UIADD3 UR24, UPT, UPT, UR7, 0x4200, URZ ;  /* 0x0000420007189890 */ /* 0x000fe2000fffe0ff */
[----:B------:R-:W-:Y:S01]  /*4f40*/  VOTEU.ALL UP1, P4 ;  /* 0x0000000000ff7886 */ /* 0x000fe20002020000 */
[----:B------:R-:W-:Y:S03]  /*4f50*/  UPRMT UR14, UR37, 0x654, UR25 ;  /* 0x00000654250e7896 */ /* 0x000fe60008000019 */
        /* <DEDUP_REMOVED lines=13> */
.L_x_221:
[----:B------:R-:W-:Y:S01]  /*5030*/  @!P4 R2UR UR9, R9 ;  /* 0x000000000909c2ca */ /* 0x000fe200000e0000 */
[----:B------:R-:W-:Y:S01]  /*5040*/  VOTEU.ALL UP1, P4 ;  /* 0x0000000000ff7886 */ /* 0x000fe20002020000 */
[----:B------:R-:W-:Y:S01]  /*5050*/  @!P4 R2UR UR8, R0 ;  /* 0x000000000008c2ca */ /* 0x000fe200000e0000 */
[----:B------:R-:W-:Y:S01]  /*5060*/  @!P4 IMAD.MOV.U32 R0, RZ, RZ, 0x2000 ;  /* 0x00002000ff00c424 */ /* 0x000fe200078e00ff */
[----:B------:R-:W-:Y:S01]  /*5070*/  UMOV UR19, UR43 ;  /* 0x0000002b00137c82 */ /* 0x000fe20008000000 */
[----:B------:R-:W-:Y:S01]  /*5080*/  UMOV UR20, UR36 ;  /* 0x0000002400147c82 */ /* 0x000fe20008000000 */
[----:B------:R-:W-:Y:S01]  /*5090*/  @!UP1 UIADD3 UR18, UPT, UPT, UR42, 0x30, URZ ;  /* 0x000000302a129890 */ /* 0x000fe2000fffe0ff */
[----:B------:R-:W-:Y:S01]  /*50a0*/  SHF.L.U32 R20, RZ, 0x1f, RZ ;  /* 0x0000001fff147819 */ /* 0x000fe200000006ff */
[----:B------:R-:W-:Y:S01]  /*50b0*/  @!UP1 UIADD3 UR16, UPT, UPT, UR7, 0x6200, URZ ;  /* 0x0000620007109890 */ /* 0x000fe2000fffe0ff */
[----:B------:R-:W-:Y:S01]  /*50c0*/  @!P4 IADD3 R9, P0, PT, R32, 0x580, RZ ;  /* 0x000005802009c810 */ /* 0x000fe20007f1e0ff */
[----:B------:R-:W-:Y:S01]  /*50d0*/  VOTEU.ALL UP1, P4 ;  /* 0x0000000000ff7886 */ /* 0x000fe20002020000 */
[----:B------:R-:W-:Y:S02]  /*50e0*/  UPRMT UR13, UR37, 0x654, UR17 ;  /* 0x00000654250d7896 */ /* 0x000fe40008000011 */
        /* <DEDUP_REMOVED lines=13> */
.L_x_223:
[----:B------:R-:W-:Y:S01]  /*51c0*/  @!P4 R2UR UR9, R9 ;  /* 0x000000000909c2ca */ /* 0x000fe200000e0000 */
[----:B------:R-:W-:Y:S01]  /*51d0*/  VOTEU.ALL UP1, P4 ;  /* 0x0000000000ff7886 */ /* 0x000fe20002020000 */
[----:B------:R-:W-:Y:S01]  /*51e0*/  @!P4 R2UR UR8, R0 ;  /* 0x000000000008c2ca */ /* 0x000fe200000e0000 */
[----:B------:R-:W-:Y:S01]  /*51f0*/  @!P4 IMAD.MOV.U32 R0, RZ, RZ, 0x2000 ;  /* 0x00002000ff00c424 */ /* 0x000fe200078e00ff */
[----:B------:R-:W-:Y:S01]  /*5200*/  UMOV UR18, 0x0 ;  /* 0x0000000000127882 */ /* 0x000fe20000000000 */
[----:B------:R-:W-:Y:S01]  /*5210*/  UMOV UR19, 0x10000000 ;  /* 0x1000000000137882 */ /* 0x000fe20000000000 */
[----:B------:R-:W-:Y:S01]  /*5220*/  @!UP1 UIADD3 UR10, UPT, UPT, UR42, 0x40, URZ ;  /* 0x000000402a0a9890 */ /* 0x000fe2000fffe0ff */
[----:B------:R-:W-:Y:S01]  /*5230*/  @!P4 IADD3 R9, P0, PT, R32, 0x580, RZ ;  /* 0x000005802009c810 */ /* 0x000fe20007f1e0ff */
[----:B------:R-:W-:Y:S01]  /*5240*/  UMOV UR11, UR43 ;  /* 0x0000002b000b7c82 */ /* 0x000fe20008000000 */
[----:B------:R-:W-:Y:S04]  /*5250*/  UMOV UR12, UR36 ;  /* 0x00000024000c7c82 */ /* 0x000fe80008000000 */
[----:B------:R-:W-:Y:S01]  /*5260*/  IMAD.U32 R10, RZ, RZ, UR9 ;  /* 0x00000009ff0a7e24 */ /* 0x000fe2000f8e00ff */
[----:B------:R-:W-:Y:S01]  /*5270*/  UMOV UR9, UR41 ;  /* 0x0000002900097c82 */ /* 0x000fe20008000000 */
[----:B------:R-:W-:Y:S01]  /*5280*/  IMAD.U32 R11, RZ, RZ, UR8 ;  /* 0x00000008ff0b7e24 */ /* 0x000fe2000f8e00ff */
[----:B------:R-:W-:Y:S02]  /*5290*/  @!UP1 UIADD3 UR8, UPT, UPT, UR7, 0x200, URZ ;  /* 0x0000020007089890 */ /* 0x000fe4000fffe0ff */
[----:B------:R-:W-:Y:S01]  /*52a0*/  @!P4 R2UR UR22, R10 ;  /* 0x000000000a16c2ca */ /* 0x000fe200000e0000 */
[----:B------:R-:W-:Y:S01]  /*52b0*/  VOTEU.ALL UP1, P4 ;  /* 0x0000000000ff7886 */ /* 0x000fe20002020000 */
        /* <DEDUP_REMOVED lines=8> */
.L_x_225:
        /* <DEDUP_REMOVED lines=9> */
[----:B------:R-:W-:Y:S03]  /*53d0*/  UMOV UR12, UR36 ;  /* 0x00000024000c7c82 */ /* 0x000fe60008000000 */
[----:B------:R-:W-:Y:S02]  /*53e0*/  @!P4 IMAD.X R21, RZ, RZ, R33, P0 ;  /* 0x000000ffff15c224 */ /* 0x000fe400000e0621 */
        /* <DEDUP_REMOVED lines=11> */
[----:B------:R-:W4:Y:S02]  /*54a0*/  SYNCS.PHASECHK.TRANS64.TRYWAIT P2, [UR7+0x60], R20 ;  /* 0x00006014ff0075a7 */ /* 0x000f240008041107 */
[----:B--2-4-:R-:W-:Y:S05]  /*54b0*/  @!P2 BRA `(.L_x_97) ;  /* 0x0000006c0044a947 */ /* 0x014fea0003800000 */
.L_x_227:
[----:B------:R-:W2:Y:S01]  /*54c0*/  LDC.64 R14, c[0x0][0xb10] ;  /* 0x0002c400ff0e7b82 */ /* 0x000ea20000000a00 */
[----:B------:R-:W-:Y:S01]  /*54d0*/  @!P4 R2UR UR9, R34 ;  /* 0x000000002209c2ca */ /* 0x000fe200000e0000 */
[----:B------:R-:W-:Y:S01]  /*54e0*/  VOTEU.ALL UP1, P4 ;  /* 0x0000000000ff7886 */ /* 0x000fe20002020000 */
[----:B------:R-:W-:Y:S01]  /*54f0*/  @!P4 R2UR UR8, R21 ;  /* 0x000000001508c2ca */ /* 0x000fe200000e0000 */
[----:B------:R-:W-:Y:S01]  /*5500*/  @!P4 IMAD.MOV.U32 R21, RZ, RZ, 0x2000 ;  /* 0x00002000ff15c424 */ /* 0x000fe200078e00ff */
[----:B------:R-:W-:Y:S03]  /*5510*/  UMOV UR18, 0x0 ;  /* 0x0000000000127882 */ /* 0x000fe60000000000 */
[----:B------:R-:W4:Y:S01]  /*5520*/  LDC.64 R10, c[0x0][0xb18] ;  /* 0x0002c600ff0a7b82 */ /* 0x000f220000000a00 */
[----:B------:R-:W-:Y:S01]  /*5530*/  @!UP1 UIADD3 UR10, UPT, UPT, UR42, 0x60, URZ ;  /* 0x000000602a0a9890 */ /* 0x000fe2000fffe0ff */
[----:B------:R-:W-:Y:S01]  /*5540*/  @P3 SHF.R.U32.HI R24, RZ, 0x10, R29 ;  /* 0x00000010ff183819 */ /* 0x000fe2000001161d */
[----:B------:R-:W-:Y:S01]  /*5550*/  UMOV UR19, 0x10000000 ;  /* 0x1000000000137882 */ /* 0x000fe20000000000 */
[----:B------:R-:W-:Y:S01]  /*5560*/  UMOV UR11, UR43 ;  /* 0x0000002b000b7c82 */ /* 0x000fe20008000000 */
[----:B------:R-:W-:Y:S03]  /*5570*/  UMOV UR12, UR36 ;  /* 0x00000024000c7c82 */ /* 0x000fe60008000000 */
[----:B------:R-:W5:Y:S01]  /*5580*/  @!P1 LDC R0, c[0x0][0xb20] ;  /* 0x0002c800ff009b82 */ /* 0x000f620000000800 */
[----:B------:R-:W-:Y:S02]  /*5590*/  VIADD R27, R27, 0x1 ;  /* 0x000000011b1b7836 */ /* 0x000fe40000000000 */
[----:B------:R-:W-:Y:S05]  /*55a0*/  IMAD.U32 R36, RZ, RZ, UR9 ;  /* 0x00000009ff247e24 */ /* 0x000fea000f8e00ff */
[----:B-1----:R-:W1:Y:S01]  /*55b0*/  @!P1 LDC R3, c[0x0][0xb0c] ;  /* 0x0002c300ff039b82 */ /* 0x002e620000000800 */
[----:B------:R-:W-:Y:S01]  /*55c0*/  IMAD.U32 R37, RZ, RZ, UR8 ;  /* 0x00000008ff257e24 */ /* 0x000fe2000f8e00ff */
[----:B------:R-:W-:Y:S01]  /*55d0*/  @!UP1 UIADD3 UR8, UPT, UPT, UR7, 0x4200, URZ ;  /* 0x0000420007089890 */ /* 0x000fe2000fffe0ff */
[----:B------:R-:W-:Y:S01]  /*55e0*/  @!P4 R2UR UR20, R36 ;  /* 0x000000002414c2ca */ /* 0x000fe200000e0000 */
[----:B------:R-:W-:Y:S02]  /*55f0*/  VOTEU.ALL UP1, P4 ;  /* 0x0000000000ff7886 */ /* 0x000fe40002020000 */
[----:B------:R-:W-:Y:S01]  /*5600*/  @!P4 R2UR UR21, R37 ;  /* 0x000000002515c2ca */ /* 0x000fe200000e0000 */
[----:B------:R-:W-:Y:S11]  /*5610*/  UMOV UR9, UR25 ;  /* 0x0000001900097c82 */ /* 0x000ff60008000000 */
[----:B------:R-:W-:Y:S01]  /*5620*/  @!UPT UIADD3 URZ, UPT, UPT, URZ, URZ, URZ ;  /* 0x000000fffffff290 */ /* 0x000fe2000fffe0ff */
[----:B------:R1:W-:Y:S01]  /*5630*/  @!UP1 UTMALDG.3D [UR8], [UR20], desc[UR18] ;  /* 0x00001208140095b4 */ /* 0x0003e20008011000 */
[----:B------:R1:W-:Y:S02]  /*5640*/  @!P4 SYNCS.ARRIVE.TRANS64.RED.A0TR RZ, [UR7+0x40], R21 ;  /* 0x00004015ffffc9a7 */ /* 0x0003e40008300407 */
[----:B-1----:R-:W-:Y:S01]  /*5650*/  @!P1 ISETP.NE.AND P2, PT, R3, 0x1, PT ;  /* 0x000000010300980c */ /* 0x002fe20003f45270 */
[C---:B--2---:R-:W-:Y:S01]  /*5660*/  @!P1 IMAD.HI.U32 R14, R13.reuse, R14, RZ ;  /* 0x0000000e0d0e9227 */ /* 0x044fe200078e00ff */
[----:B----4-:R-:W-:Y:S03]  /*5670*/  @!P1 ISETP.NE.AND P0, PT, R10, 0x1, PT ;  /* 0x000000010a00980c */ /* 0x010fe60003f05270 */
[C---:B------:R-:W-:Y:S01]  /*5680*/  @!P1 IMAD.HI.U32 R11, R8.reuse, R11, RZ ;  /* 0x0000000b080b9227 */ /* 0x040fe200078e00ff */
[----:B------:R-:W-:Y:S04]  /*5690*/  @!P1 SHF.R.U32.HI R14, RZ, R15, R14 ;  /* 0x0000000fff0e9219 */ /* 0x000fe8000001160e */
[----:B-----5:R-:W-:Y:S01]  /*56a0*/  @!P1 SHF.R.U32.HI R9, RZ, R0, R11 ;  /* 0x00000000ff099219 */ /* 0x020fe2000001160b */
[----:B------:R-:W-:Y:S01]  /*56b0*/  SYNCS.ARRIVE.TRANS64.RED.A1T0 RZ, [UR14], RZ ;  /* 0x000000ffffff79a7 */ /* 0x000fe2000810040e */
[----:B------:R-:W-:Y:S02]  /*56c0*/  @!P1 SEL R14, R13, R14, !P2 ;  /* 0x0000000e0d0e9207 */ /* 0x000fe40005000000 */
[----:B------:R-:W-:Y:S01]  /*56d0*/  @!P1 SEL R9, R8, R9, !P0 ;  /* 0x0000000908099207 */ /* 0x000fe20004000000 */
[----:B------:R-:W1:Y:S04]  /*56e0*/  SYNCS.PHASECHK.TRANS64.TRYWAIT P5, [UR7+0x68], R20 ;  /* 0x00006814ff0075a7 */ /* 0x000e6800080a1107 */
[----:B------:R-:W-:Y:S02]  /*56f0*/  @!P1 IMAD.IADD R0, R9, 0x1, -R14 ;  /* 0x0000000109009824 */ /* 0x000fe400078e0a0e */
[----:B------:R-:W-:Y:S02]  /*5700*/  @!P1 IMAD.IADD R9, R14, 0x1, -R9 ;  /* 0x000000010e099824 */ /* 0x000fe400078e0a09 */
[----:B------:R-:W-:Y:S02]  /*5710*/  @!P1 IMAD R13, R0, R3, R13 ;  /* 0x00000003000d9224 */ /* 0x000fe400078e020d */
[----:B------:R-:W-:Y:S01]  /*5720*/  @!P1 IMAD R8, R9, R10, R8 ;  /* 0x0000000a09089224 */ /* 0x000fe200078e0208 */
[----:B-1----:R-:W-:Y:S06]  /*5730*/  @!P5 BRA `(.L_x_98) ;  /* 0x0000006800bcd947 */ /* 0x002fec0003800000 */
.L_x_229:
[----:B-1----:R-:W-:Y:S01]  /*5740*/  @!P4 IADD3 R3, P0, PT, R32, 0x580, RZ ;  /* 0x000005802003c810 */ /* 0x002fe20007f1e0ff */
[----:B------:R-:W-:Y:S01]  /*5750*/  VOTEU.ALL UP1, P4 ;  /* 0x0000000000ff7886 */ /* 0x000fe20002020000 */
[----:B------:R-:W-:Y:S01]  /*5760*/  UMOV UR18, 0x0 ;  /* 0x0000000000127882 */ /* 0x000fe20000000000 */
[----:B------:R-:W-:Y:S01]  /*5770*/  UMOV UR19, 0x10000000 ;  /* 0x1000000000137882 */ /* 0x000fe20000000000 */
[----:B------:R-:W-:Y:S01]  /*5780*/  @!P4 R2UR UR9, R3 ;  /* 0x000000000309c2ca */ /* 0x000fe200000e0000 */
[----:B------:R-:W-:Y:S01]  /*5790*/  @!P4 IMAD.X R0, RZ, RZ, R33, P0 ;  /* 0x000000ffff00c224 */ /* 0x000fe200000e0621 */
[----:B------:R-:W-:Y:S01]  /*57a0*/  @!UP1 UIADD3 UR10, UPT, UPT, UR42, 0x70, URZ ;  /* 0x000000702a0a9890 */ /* 0x000fe2000fffe0ff */
[----:B------:R-:W-:Y:S01]  /*57b0*/  ISETP.NE.AND P0, PT, R27, 0x2, PT ;  /* 0x000000021b00780c */ /* 0x000fe20003f05270 */
[----:B------:R-:W-:Y:S01]  /*57c0*/  UMOV UR11, UR43 ;  /* 0x0000002b000b7c82 */ /* 0x000fe20008000000 */
[----:B------:R-:W-:Y:S01]  /*57d0*/  UMOV UR12, UR36 ;  /* 0x00000024000c7c82 */ /* 0x000fe20008000000 */
[----:B------:R-:W-:Y:S01]  /*57e0*/  @!P4 R2UR UR8, R0 ;  /* 0x000000000008c2ca */ /* 0x000fe200000e0000 */
[----:B------:R-:W-:Y:S01]  /*57f0*/  IMAD.IADD R20, R8, 0x1, R66 ;  /* 0x0000000108147824 */ /* 0x000fe200078e0242 */
[----:B------:R-:W-:Y:S01]  /*5800*/  @P3 R2UR UR36, R24 ;  /* 0x00000000182432ca */ /* 0x000fe200000e0000 */
[----:B------:R-:W-:Y:S01]  /*5810*/  IMAD.IADD R21, R13, 0x1, R68 ;  /* 0x000000010d157824 */ /* 0x000fe200078e0244 */
[----:B------:R-:W-:Y:S02]  /*5820*/  SEL R0, RZ, 0x1, P0 ;  /* 0x00000001ff007807 */ /* 0x000fe40000000000 */
[----:B------:R-:W-:Y:S01]  /*5830*/  SEL R27, R27, RZ, P0 ;  /* 0x000000ff1b1b7207 */ /* 0x000fe20000000000 */
[----:B------:R-:W-:Y:S01]  /*5840*/  IMAD.U32 R10, RZ, RZ, UR9 ;  /* 0x00000009ff0a7e24 */ /* 0x000fe2000f8e00ff */
[----:B------:R-:W-:Y:S01]  /*5850*/  UMOV UR9, UR17 ;  /* 0x0000001100097c82 */ /* 0x000fe20008000000 */
[----:B------:R-:W-:Y:S03]  /*5860*/  LOP3.LUT R25, R25, R0, RZ, 0x3c, !PT ;  /* 0x0000000019197212 */ /* 0x000fe600078e3cff */
[----:B------:R-:W-:Y:S01]  /*5870*/  @!P4 R2UR UR14, R10 ;  /* 0x000000000a0ec2ca */ /* 0x000fe200000e0000 */
[----:B------:R-:W-:Y:S01]  /*5880*/  IMAD.U32 R11, RZ, RZ, UR8 ;  /* 0x00000008ff0b7e24 */ /* 0x000fe2000f8e00ff */
[----:B------:R-:W-:Y:S01]  /*5890*/  @!UP1 UIADD3 UR8, UPT, UPT, UR7, 0x6200, URZ ;  /* 0x0000620007089890 */ /* 0x000fe2000fffe0ff */
[----:B------:R-:W-:Y:S03]  /*58a0*/  VOTEU.ALL UP1, P4 ;  /* 0x0000000000ff7886 */ /* 0x000fe60002020000 */
[----:B------:R-:W-:Y:S11]  /*58b0*/  @!P4 R2UR UR15, R11 ;  /* 0x000000000b0fc2ca */ /* 0x000ff600000e0000 */
[----:B------:R-:W-:Y:S02]  /*58c0*/  @!UPT UIADD3 URZ, UPT, UPT, URZ, URZ, URZ ;  /* 0x000000fffffff290 */ /* 0x000fe4000fffe0ff */
[----:B------:R2:W-:Y:S01]  /*58d0*/  @!UP1 UTMALDG.3D [UR8], [UR14], desc[UR18] ;  /* 0x000012080e0095b4 */ /* 0x0005e20008011000 */
[----:B------:R2:W-:Y:S01]  /*58e0*/  @!P4 SYNCS.ARRIVE.TRANS64.RED.A0TR RZ, [UR7+0x48], R23 ;  /* 0x00004817ffffc9a7 */ /* 0x0005e20008300407 */
[----:B------:R-:W-:Y:S01]  /*58f0*/  UPLOP3.LUT UP1, UPT, UPT, UPT, UPT, 0x80, 0x8 ;  /* 0x000000000008789c */ /* 0x000fe20003f2f070 */
[----:B------:R-:W-:Y:S01]  /*5900*/  SYNCS.ARRIVE.TRANS64.RED.A1T0 RZ, [UR13], RZ ;  /* 0x000000ffffff79a7 */ /* 0x000fe2000810040d */
[----:B------:R-:W-:Y:S09]  /*5910*/  @P3 BRA `(.L_x_99) ;  /* 0xffffffec00103947 */ /* 0x000ff2000383ffff */
[----:B------:R-:W1:Y:S02]  /*5920*/  SYNCS.PHASECHK.TRANS64.TRYWAIT P0, [UR7+0x50], R12 ;  /* 0x0000500cff0075a7 */ /* 0x000e640008001107 */
[----:B-1----:R-:W-:Y:S05]  /*5930*/  @!P0 BRA `(.L_x_100) ;  /* 0x0000006800548947 */ /* 0x002fea0003800000 */
.L_x_231:
[----:B------:R-:W4:Y:S02]  /*5940*/  SYNCS.PHASECHK.TRANS64.TRYWAIT P0, [UR7+0x58], R12 ;  /* 0x0000580cff0075a7 */ /* 0x000f240008001107 */
[----:B----4-:R-:W-:Y:S05]  /*5950*/  @!P0 BRA `(.L_x_101) ;  /* 0x0000006800648947 */ /* 0x010fea0003800000 */
.L_x_233:
[----:B------:R-:W4:Y:S01]  /*5960*/  SYNCS.PHASECHK.TRANS64.TRYWAIT P0, [UR7+0x60], R12 ;  /* 0x0000600cff0075a7 */ /* 0x000f220008001107 */
[----:B------:R-:W-:Y:S01]  /*5970*/  HFMA2 R0, -RZ, RZ, 0, 5.9604644775390625e-08 ;  /* 0x00000001ff007431 */ /* 0x000fe200000001ff */
[----:B----4-:R-:W-:Y:S06]  /*5980*/  @!P0 BRA `(.L_x_102) ;  /* 0x0000006800708947 */ /* 0x010fec0003800000 */
.L_x_235:
[----:B------:R-:W-:Y:S02]  /*5990*/  MOV R2, UR7 ;  /* 0x0000000700027c02 */ /* 0x000fe40008000f00 */
[----:B-1----:R-:W-:-:S07]  /*59a0*/  SHF.L.U32 R3, R0, 0x1f, RZ ;  /* 0x0000001f00037819 */ /* 0x002fce00000006ff */
.L_x_103:
[----:B-1----:R1:W4:Y:S02]  /*59b0*/  SYNCS.PHASECHK.TRANS64.TRYWAIT P0, [R2+URZ+0x68], R3 ;  /* 0x00006803020075a7 */ /* 0x00232400080011ff */
[----:B----4-:R-:W-:Y:S05]  /*59c0*/  @!P0 NANOSLEEP.SYNCS 0x989680 ;  /* 0x009896800000895d */ /* 0x010fea0003900000 */
[----:B------:R-:W4:Y:S02]  /*59d0*/  @!P0 SYNCS.PHASECHK.TRANS64 P0, [R2+URZ+0x68], R3 ;  /* 0x00006803020085a7 */ /* 0x000f2400080010ff */
[----:B--2-4-:R-:W-:Y:S05]  /*59e0*/  @P0 EXIT ;  /* 0x000000000000094d */ /* 0x014fea0003800000 */
[----:B------:R-:W-:Y:S05]  /*59f0*/  BRA `(.L_x_103) ;  /* 0xfffffffc00ec7947 */ /* 0x000fea000383ffff */
.L_x_84:
[----:B------:R-:W-:-:S06]  /*5a00*/  UISETP.GE.AND UP1, UPT, UR10, 0x4, UPT ;  /* 0x000000040a00788c */ /* 0x000fcc000bf26270 */
[----:B------:R-:W-:-:S13]  /*5a10*/  PLOP3.LUT P0, PT, PT, PT, UP1, 0x80, 0x8 ;  /* 0x000000000008781c */ /* 0x000fda0003f0f018 */
[----:B------:R-:W-:Y:S05]  /*5a20*/  @!P0 EXIT ;  /* 0x000000000000894d */ /* 0x000fea0003800000 */
[----:B------:R-:W-:Y:S01]  /*5a30*/  BAR.SYNC.DEFER_BLOCKING 0x6, 0xa0 ;  /* 0x0182800000007b1d */ /* 0x000fe20000010000 */
[C---:B------:R-:W-:Y:S01]  /*5a40*/  IMAD.SHL.U32 R3, R80.reuse, 0x10, RZ ;  /* 0x0000001050037824 */ /* 0x040fe200078e00ff */
[C---:B------:R-:W-:Y:S01]  /*5a50*/  SHF.L.U32 R33, R80.reuse, 0x10, RZ ;  /* 0x0000001050217819 */ /* 0x040fe200000006ff */
[C---:B------:R-:W-:Y:S01]  /*5a60*/  IMAD.SHL.U32 R2, R80.reuse, 0x2, RZ ;  /* 0x0000000250027824 */ /* 0x040fe200078e00ff */
[C---:B------:R-:W-:Y:S01]  /*5a70*/  LOP3.LUT R81, R80.reuse, 0x60, RZ, 0xc0, !PT ;  /* 0x0000006050517812 */ /* 0x040fe200078ec0ff */
[----:B------:R-:W-:Y:S01]  /*5a80*/  HFMA2 R75, -RZ, RZ, 0, 0 ;  /* 0x00000000ff4b7431 */ /* 0x000fe200000001ff */
[----:B------:R-:W-:Y:S02]  /*5a90*/  UMOV UR48, 0x400 ;  /* 0x0000040000307882 */ /* 0x000fe40000000000 */
[----:B------:R-:W1:Y:S01]  /*5aa0*/  LDC R71, c[0x0][0x370] ;  /* 0x0000dc00ff477b82 */ /* 0x000e620000000800 */
[----:B------:R-:W-:Y:S01]  /*5ab0*/  ULEA UR48, UR37, UR48, 0x18 ;  /* 0x0000003025307291 */ /* 0x000fe2000f8ec0ff */
[----:B------:R-:W-:Y:S01]  /*5ac0*/  LOP3.LUT R5, R3, 0x60, RZ, 0xc0, !PT ;  /* 0x0000006003057812 */ /* 0x000fe200078ec0ff */
[----:B------:R-:W-:Y:S01]  /*5ad0*/  IMAD.MOV.U32 R30, RZ, RZ, RZ ;  /* 0x000000ffff1e7224 */ /* 0x000fe200078e00ff */
[----:B------:R-:W-:Y:S01]  /*5ae0*/  LOP3.LUT R78, R80, 0x2, RZ, 0xc0, !PT ;  /* 0x00000002504e7812 */ /* 0x000fe200078ec0ff */
[----:B------:R-:W-:Y:S01]  /*5af0*/  UIADD3 UR4, UPT, UPT, UR48, 0x200, URZ ;  /* 0x0000020030047890 */ /* 0x000fe2000fffe0ff */
[----:B------:R-:W-:Y:S01]  /*5b00*/  LOP3.LUT R2, R5, 0xc, R2, 0xf8, !PT ;  /* 0x0000000c05027812 */ /* 0x000fe200078ef802 */
[----:B------:R-:W-:Y:S01]  /*5b10*/  IMAD.MOV.U32 R84, RZ, RZ, RZ ;  /* 0x000000ffff547224 */ /* 0x000fe200078e00ff */
[----:B------:R-:W2:Y:S01]  /*5b20*/  LDC R28, c[0x0][0xb0c] ;  /* 0x0002c300ff1c7b82 */ /* 0x000ea20000000800 */
[----:B------:R-:W-:Y:S01]  /*5b30*/  LOP3.LUT R33, R33, 0x600000, RZ, 0xc0, !PT ;  /* 0x0060000021217812 */ /* 0x000fe200078ec0ff */
[----:B------:R-:W3:Y:S01]  /*5b40*/  LDCU.64 UR52, c[0x0][0x348] ;  /* 0x00006900ff3477ac */ /* 0x000ee20008000a00 */
[----:B------:R-:W-:Y:S01]  /*5b50*/  IMAD.U32 R73, RZ, RZ, UR4 ;  /* 0x00000004ff497e24 */ /* 0x000fe2000f8e00ff */
[----:B------:R-:W-:-:S02]  /*5b60*/  LOP3.LUT R2, R2, 0x790, R3, 0xf8, !PT ;  /* 0x0000079002027812 */ /* 0x000fc400078ef803 */
[----:B------:R-:W-:Y:S01]  /*5b70*/  LOP3.LUT R80, R80, 0x4, RZ, 0xc0, !PT ;  /* 0x0000000450507812 */ /* 0x000fe200078ec0ff */
[----:B------:R-:W4:Y:S01]  /*5b80*/  LDCU.64 UR38, c[0x0][0x888] ;  /* 0x00011100ff2677ac */ /* 0x000f220008000a00 */
[----:B------:R-:W1:Y:S01]  /*5b90*/  LDC R69, c[0x0][0xb20] ;  /* 0x0002c800ff457b82 */ /* 0x000e620000000800 */
[----:B------:R-:W3:Y:S01]  /*5ba0*/  LDS R0, [UR48+0x130] ;  /* 0x00013030ff007984 */ /* 0x000ee20008000800 */
[----:B------:R-:W-:Y:S01]  /*5bb0*/  LEA R79, R2, R73, 0x2 ;  /* 0x00000049024f7211 */ /* 0x000fe200078e10ff */
[----:B------:R-:W1:Y:S01]  /*5bc0*/  LDCU.64 UR44, c[0x0][0x890] ;  /* 0x00011200ff2c77ac */ /* 0x000e620008000a00 */
[----:B------:R-:W-:-:S03]  /*5bd0*/  MOV R76, RZ ;  /* 0x000000ff004c7202 */ /* 0x000fc60000000f00 */
[--C-:B------:R-:W-:Y:S01]  /*5be0*/  IMAD R78, R78, -0x10, R79.reuse ;  /* 0xfffffff04e4e7824 */ /* 0x100fe200078e024f */
[----:B------:R-:W1:Y:S01]  /*5bf0*/  LDC R27, c[0x0][0xb30] ;  /* 0x0002cc00ff1b7b82 */ /* 0x000e620000000800 */
[----:B------:R-:W-:Y:S01]  /*5c00*/  IMAD R77, R80, -0x10, R79 ;  /* 0xfffffff0504d7824 */ /* 0x000fe200078e024f */
[----:B------:R-:W-:Y:S01]  /*5c10*/  UMOV UR49, URZ ;  /* 0x000000ff00317c82 */ /* 0x000fe20008000000 */
[----:B------:R-:W-:-:S05]  /*5c20*/  UMOV UR51, URZ ;  /* 0x000000ff00337c82 */ /* 0x000fca0008000000 */
[----:B------:R-:W1:Y:S08]  /*5c30*/  LDC.64 R64, c[0x0][0xb10] ;  /* 0x0002c400ff407b82 */ /* 0x000e700000000a00 */
[----:B------:R-:W1:Y:S08]  /*5c40*/  LDC.64 R24, c[0x0][0xb18] ;  /* 0x0002c600ff187b82 */ /* 0x000e700000000a00 */
[----:B------:R-:W1:Y:S08]  /*5c50*/  LDC.64 R22, c[0x0][0xb28] ;  /* 0x0002ca00ff167b82 */ /* 0x000e700000000a00 */
[----:B------:R-:W1:Y:S01]  /*5c60*/  LDC.64 R62, c[0x0][0x8b0] ;  /* 0x00022c00ff3e7b82 */ /* 0x000e620000000a00 */
[----:B---3--:R-:W-:-:S07]  /*5c70*/  IMAD.IADD R33, R0, 0x1, R33 ;  /* 0x0000000100217824 */ /* 0x008fce00078e0221 */
[----:B------:R-:W3:Y:S08]  /*5c80*/  LDC.64 R60, c[0x0][0x8a8] ;  /* 0x00022a00ff3c7b82 */ /* 0x000ef00000000a00 */
[----:B--2-4-:R-:W1:Y:S02]  /*5c90*/  LDC R70, c[0x0][0x374] ;  /* 0x0000dd00ff467b82 */ /* 0x014e640000000800 */
.L_x_179:
[C---:B------:R-:W-:Y:S02]  /*5ca0*/  LEA R0, R84.reuse, UR48, 0x3 ;  /* 0x0000003054007c11 */ /* 0x040fe4000f8e18ff */
[----:B------:R-:W-:Y:S02]  /*5cb0*/  SHF.L.U32 R3, R75, 0x1f, RZ ;  /* 0x0000001f4b037819 */ /* 0x000fe400000006ff */
[----:B-1----:R-:W-:Y:S02]  /*5cc0*/  LEA R16, R84, UR48, 0x4 ;  /* 0x0000003054107c11 */ /* 0x002fe4000f8e20ff */
[----:B------:R-:W2:Y:S02]  /*5cd0*/  SYNCS.PHASECHK.TRANS64.TRYWAIT P0, [R0+URZ+0x80], R3 ;  /* 0x00008003000075a7 */ /* 0x000ea400080011ff */
[----:B--23--:R-:W-:Y:S05]  /*5ce0*/  @!P0 BRA `(.L_x_104) ;  /* 0x0000006400b08947 */ /* 0x00cfea0003800000 */
.L_x_236:
[----:B------:R-:W4:Y:S01]  /*5cf0*/  LDC.64 R12, c[0x0][0xb10] ;  /* 0x0002c400ff0c7b82 */ /* 0x000f220000000a00 */
[----:B------:R-:W3:Y:S01]  /*5d00*/  LDS.128 R16, [R16+0x110] ;  /* 0x0001100010107984 */ /* 0x000ee20000000c00 */
[----:B-1----:R-:W-:Y:S01]  /*5d10*/  ISETP.NE.AND P1, PT, R27, 0x1, PT ;  /* 0x000000011b00780c */ /* 0x002fe20003f25270 */
[----:B--2---:R-:W-:Y:S01]  /*5d20*/  VIADD R0, R0, 0x90 ;  /* 0x0000009000007836 */ /* 0x004fe20000000000 */
[----:B------:R-:W-:Y:S04]  /*5d30*/  ISETP.GE.AND P0, PT, R26, 0x1, PT ;  /* 0x000000011a00780c */ /* 0x000fe80003f06270 */
[----:B------:R-:W1:Y:S01]  /*5d40*/  LDC.64 R10, c[0x0][0xb18] ;  /* 0x0002c600ff0a7b82 */ /* 0x000e620000000a00 */
[----:B------:R-:W-:Y:S01]  /*5d50*/  PRMT R0, RZ, 0x654, R0 ;  /* 0x00000654ff007816 */ /* 0x000fe20000000000 */
[----:B------:R-:W-:Y:S01]  /*5d60*/  @!PT LDS RZ, [RZ] ;  /* 0x00000000fffff984 */ /* 0x000fe20000000800 */
[----:B------:R-:W-:Y:S01]  /*5d70*/  @!PT LDS RZ, [RZ] ;  /* 0x00000000fffff984 */ /* 0x000fe20000000800 */
[----:B------:R-:W-:Y:S01]  /*5d80*/  @!PT LDS RZ, [RZ] ;  /* 0x00000000fffff984 */ /* 0x000fe20000000800 */
[----:B------:R-:W-:Y:S01]  /*5d90*/  @!PT LDS RZ, [RZ] ;  /* 0x00000000fffff984 */ /* 0x000fe20000000800 */
[----:B------:R2:W-:Y:S06]  /*5da0*/  MEMBAR.ALL.CTA ;  /* 0x0000000000007992 */ /* 0x0005ec0000008000 */
[----:B--2---:R-:W2:Y:S01]  /*5db0*/  FENCE.VIEW.ASYNC.S ;  /* 0x00000000000073c6 */ /* 0x004ea20000000000 */
[----:B------:R-:W1:Y:S08]  /*5dc0*/  @!P1 LDC R14, c[0x0][0xb20] ;  /* 0x0002c800ff0e9b82 */ /* 0x000e700000000800 */
[----:B------:R-:W1:Y:S01]  /*5dd0*/  @!P1 LDC R9, c[0x0][0xb0c] ;  /* 0x0002c300ff099b82 */ /* 0x000e620000000800 */
[----:B--2---:R2:W-:Y:S01]  /*5de0*/  SYNCS.ARRIVE.TRANS64.RED.A1T0 RZ, [R0+URZ], RZ ;  /* 0x000000ff00ff79a7 */ /* 0x0045e200081004ff */
[----:B---3--:R-:W-:Y:S04]  /*5df0*/  LOP3.LUT P4, RZ, R18, 0x1, RZ, 0xc0, !PT ;  /* 0x0000000112ff7812 */ /* 0x008fe8000788c0ff */
[----:B------:R-:W-:Y:S09]  /*5e00*/  P2R R82, PR, RZ, 0x10 ;  /* 0x00000010ff527803 */ /* 0x000ff20000000000 */
[----:B------:R-:W-:Y:S02]  /*5e10*/  @P4 MOV R31, R16 ;  /* 0x00000010001f4202 */ /* 0x000fe40000000f00 */
[----:B------:R-:W-:Y:S01]  /*5e20*/  @P4 LOP3.LUT R29, R17, 0xffff, RZ, 0xc0, !PT ;  /* 0x0000ffff111d4812 */ /* 0x000fe200078ec0ff */
[----:B--2-4-:R-:W-:Y:S06]  /*5e30*/  @!P0 BRA `(.L_x_105) ;  /* 0x0000000000a48947 */ /* 0x014fec0003800000 */
[----:B------:R-:W-:Y:S01]  /*5e40*/  IMAD.HI.U32 R36, R70, R25, RZ ;  /* 0x0000001946247227 */ /* 0x000fe200078e00ff */
[----:B------:R-:W-:Y:S02]  /*5e50*/  ISETP.NE.AND P0, PT, R24, 0x1, PT ;  /* 0x000000011800780c */ /* 0x000fe40003f05270 */
[----:B------:R-:W-:Y:S01]  /*5e60*/  ISETP.NE.AND P2, PT, R26, 0x1, PT ;  /* 0x000000011a00780c */ /* 0x000fe20003f45270 */
[-C--:B------:R-:W-:Y:S01]  /*5e70*/  IMAD.HI.U32 R34, R71, R64.reuse, RZ ;  /* 0x0000004047227227 */ /* 0x080fe200078e00ff */
[----:B------:R-:W-:Y:S02]  /*5e80*/  SHF.R.U32.HI R37, RZ, R69, R36 ;  /* 0x00000045ff257219 */ /* 0x000fe40000011624 */
[----:B------:R-:W-:Y:S01]  /*5e90*/  ISETP.NE.AND P3, PT, R28, 0x1, PT ;  /* 0x000000011c00780c */ /* 0x000fe20003f65270 */
[----:B------:R-:W-:Y:S01]  /*5ea0*/  IMAD.HI.U32 R40, R29, R25, RZ ;  /* 0x000000191d287227 */ /* 0x000fe200078e00ff */
[----:B------:R-:W-:Y:S02]  /*5eb0*/  SHF.R.U32.HI R34, RZ, R65, R34 ;  /* 0x00000041ff227219 */ /* 0x000fe40000011622 */
[----:B------:R-:W-:Y:S01]  /*5ec0*/  SEL R3, R70, R37, !P0 ;  /* 0x0000002546037207 */ /* 0x000fe20004000000 */
[----:B------:R-:W-:Y:S01]  /*5ed0*/  IMAD.HI.U32 R38, R31, R64, RZ ;  /* 0x000000401f267227 */ /* 0x000fe200078e00ff */
[----:B------:R-:W-:Y:S03]  /*5ee0*/  SEL R7, R71, R34, !P3 ;  /* 0x0000002247077207 */ /* 0x000fe60005800000 */
[-C--:B------:R-:W-:Y:S01]  /*5ef0*/  IMAD.HI.U32 R34, R3, R22.reuse, RZ ;  /* 0x0000001603227227 */ /* 0x080fe200078e00ff */
[----:B------:R-:W-:Y:S03]  /*5f00*/  SHF.R.U32.HI R38, RZ, R65, R38 ;  /* 0x00000041ff267219 */ /* 0x000fe60000011626 */
[----:B------:R-:W-:Y:S01]  /*5f10*/  IMAD.HI.U32 R36, R7, R22, RZ ;  /* 0x0000001607247227 */ /* 0x000fe200078e00ff */
[----:B------:R-:W-:Y:S02]  /*5f20*/  @P2 SHF.R.U32.HI R3, RZ, R23, R34 ;  /* 0x00000017ff032219 */ /* 0x000fe40000011622 */
[----:B------:R-:W-:Y:S02]  /*5f30*/  SHF.R.U32.HI R34, RZ, R69, R40 ;  /* 0x00000045ff227219 */ /* 0x000fe40000011628 */
[----:B------:R-:W-:Y:S01]  /*5f40*/  @P2 SHF.R.U32.HI R7, RZ, R23, R36 ;  /* 0x00000017ff072219 */ /* 0x000fe20000011624 */
[C---:B------:R-:W-:Y:S01]  /*5f50*/  IMAD R2, R26.reuse, R3, RZ ;  /* 0x000000031a027224 */ /* 0x040fe200078e02ff */
[----:B------:R-:W-:Y:S02]  /*5f60*/  SEL R5, R29, R34, !P0 ;  /* 0x000000221d057207 */ /* 0x000fe40004000000 */
[----:B------:R-:W-:Y:S01]  /*5f70*/  SEL R3, R31, R38, !P3 ;  /* 0x000000261f037207 */ /* 0x000fe20005800000 */
[----:B------:R-:W-:Y:S01]  /*5f80*/  IMAD R4, R26, R7, RZ ;  /* 0x000000071a047224 */ /* 0x000fe200078e02ff */
[C---:B------:R-:W-:Y:S01]  /*5f90*/  ISETP.GE.AND P0, PT, R5.reuse, R2, PT ;  /* 0x000000020500720c */ /* 0x040fe20003f06270 */
[----:B------:R-:W-:Y:S03]  /*5fa0*/  IMAD.HI.U32 R6, R5, R22, RZ ;  /* 0x0000001605067227 */ /* 0x000fe600078e00ff */
[----:B------:R-:W-:Y:S01]  /*5fb0*/  ISETP.GE.OR P0, PT, R3, R4, P0 ;  /* 0x000000040300720c */ /* 0x000fe20000706670 */
[----:B------:R-:W-:Y:S01]  /*5fc0*/  IMAD.MOV R4, RZ, RZ, -R3 ;  /* 0x000000ffff047224 */ /* 0x000fe200078e0a03 */
[-C--:B------:R-:W-:Y:S03]  /*5fd0*/  SHF.R.U32.HI R6, RZ, R23.reuse, R6 ;  /* 0x00000017ff067219 */ /* 0x080fe60000011606 */
[----:B------:R-:W-:Y:S01]  /*5fe0*/  IMAD R31, R28, R4, R31 ;  /* 0x000000041c1f7224 */ /* 0x000fe200078e021f */
[----:B------:R-:W-:Y:S05]  /*5ff0*/  SEL R15, R5, R6, !P2 ;  /* 0x00000006050f7207 */ /* 0x000fea0005000000 */
[----:B------:R-:W-:Y:S02]  /*6000*/  IMAD.MOV R6, RZ, RZ, -R15 ;  /* 0x000000ffff067224 */ /* 0x000fe400078e0a0f */
[C---:B------:R-:W-:Y:S04]  /*6010*/  @!P0 IMAD.HI.U32 R2, R3.reuse, R22, RZ ;  /* 0x0000001603028227 */ /* 0x040fe800078e00ff */
[----:B------:R-:W-:Y:S01]  /*6020*/  IMAD R6, R26, R6, R5 ;  /* 0x000000061a067224 */ /* 0x000fe200078e0205 */
[----:B------:R-:W-:Y:S04]  /*6030*/  @!P0 SHF.R.U32.HI R2, RZ, R23, R2 ;  /* 0x00000017ff028219 */ /* 0x000fe80000011602 */
[----:B------:R-:W-:Y:S02]  /*6040*/  @!P0 SEL R0, R3, R2, !P2 ;  /* 0x0000000203008207 */ /* 0x000fe40005000000 */
[----:B------:R-:W-:Y:S02]  /*6050*/  IADD3 R2, PT, PT, -R5, RZ, RZ ;  /* 0x000000ff05027210 */ /* 0x000fe40007ffe1ff */
[----:B------:R-:W-:Y:S01]  /*6060*/  @!P0 IADD3 R8, PT, PT, R15, -R0, RZ ;  /* 0x800000000f088210 */ /* 0x000fe20007ffe0ff */
[----:B------:R-:W-:Y:S02]  /*6070*/  @!P0 IMAD R0, R7, R6, R0 ;  /* 0x0000000607008224 */ /* 0x000fe400078e0200 */
[----:B------:R-:W-:Y:S02]  /*6080*/  IMAD R29, R24, R2, R29 ;  /* 0x00000002181d7224 */ /* 0x000fe400078e021d */
[----:B------:R-:W-:Y:S02]  /*6090*/  @!P0 IMAD R5, R8, R26, R3 ;  /* 0x0000001a08058224 */ /* 0x000fe400078e0203 */
[----:B------:R-:W-:Y:S04]  /*60a0*/  @!P0 IMAD.MOV.U32 R3, RZ, RZ, R0 ;  /* 0x000000ffff038224 */ /* 0x000fe800078e0000 */
[----:B------:R-:W-:Y:S02]  /*60b0*/  IMAD R31, R3, R28, R31 ;  /* 0x0000001c031f7224 */ /* 0x000fe400078e021f */
[----:B------:R-:W-:Y:S07]  /*60c0*/  IMAD R29, R5, R24, R29 ;  /* 0x00000018051d7224 */ /* 0x000fee00078e021d */
.L_x_105:
[----:B-1----:R-:W-:Y:S01]  /*60d0*/  @!P1 ISETP.NE.AND P0, PT, R10, 0x1, PT ;  /* 0x000000010a00980c */ /* 0x002fe20003f05270 */
[----:B------:R-:W-:Y:S01]  /*60e0*/  @!P1 IMAD.HI.U32 R3, R29, R11, RZ ;  /* 0x0000000b1d039227 */ /* 0x000fe200078e00ff */
[----:B------:R-:W-:Y:S01]  /*60f0*/  R2UR UR42, R21 ;  /* 0x00000000152a72ca */ /* 0x000fe200000e0000 */
[----:B------:R-:W-:Y:S01]  /*6100*/  BSSY.RECONVERGENT B6, `(.L_x_106) ;  /* 0x0000031000067945 */ /* 0x000fe20003800200 */
[----:B------:R-:W-:Y:S01]  /*6110*/  R2UR UR41, R20 ;  /* 0x00000000142972ca */ /* 0x000fe200000e0000 */
[----:B------:R-:W-:Y:S01]  /*6120*/  @!P1 IMAD.HI.U32 R0, R31, R12, RZ ;  /* 0x0000000c1f009227 */ /* 0x000fe200078e00ff */
[----:B------:R-:W-:Y:S02]  /*6130*/  @!P1 SHF.R.U32.HI R2, RZ, R14, R3 ;  /* 0x0000000eff029219 */ /* 0x000fe40000011603 */
[----:B------:R-:W-:Y:S01]  /*6140*/  @!P1 ISETP.NE.AND P2, PT, R9, 0x1, PT ;  /* 0x000000010900980c */ /* 0x000fe20003f45270 */
[----:B------:R-:W-:Y:S01]  /*6150*/  VIADD R84, R84, 0x1 ;  /* 0x0000000154547836 */ /* 0x000fe20000000000 */
[----:B------:R-:W-:Y:S02]  /*6160*/  @!P1 SEL R2, R29, R2, !P0 ;  /* 0x000000021d029207 */ /* 0x000fe40004000000 */
[----:B------:R-:W-:Y:S02]  /*6170*/  @!P1 SHF.R.U32.HI R0, RZ, R13, R0 ;  /* 0x0000000dff009219 */ /* 0x000fe40000011600 */
[----:B------:R-:W-:Y:S01]  /*6180*/  LOP3.LUT P0, RZ, R73, 0x1b0, RZ, 0xc0, !PT ;  /* 0x000001b049ff7812 */ /* 0x000fe2000780c0ff */
[----:B------:R-:W-:Y:S01]  /*6190*/  USHF.L.U32 UR42, UR42, 0x7, URZ ;  /* 0x000000072a2a7899 */ /* 0x000fe200080006ff */
[----:B------:R-:W-:Y:S01]  /*61a0*/  @!P1 SEL R3, R31, R0, !P2 ;  /* 0x000000001f039207 */ /* 0x000fe20005000000 */
[----:B------:R-:W-:Y:S01]  /*61b0*/  USHF.L.U32 UR41, UR41, 0x7, URZ ;  /* 0x0000000729297899 */ /* 0x000fe200080006ff */
[----:B------:R-:W-:Y:S03]  /*61c0*/  @P4 SHF.R.U32.HI R74, RZ, 0x10, R17 ;  /* 0x00000010ff4a4819 */ /* 0x000fe60000011611 */
[----:B------:R-:W-:Y:S02]  /*61d0*/  @!P1 IMAD.IADD R0, R2, 0x1, -R3 ;  /* 0x0000000102009824 */ /* 0x000fe400078e0a03 */
[----:B------:R-:W-:Y:S02]  /*61e0*/  @!P1 IMAD.IADD R2, R3, 0x1, -R2 ;  /* 0x0000000103029824 */ /* 0x000fe400078e0a02 */
[----:B------:R-:W-:Y:S02]  /*61f0*/  @!P1 IMAD R31, R0, R9, R31 ;  /* 0x00000009001f9224 */ /* 0x000fe400078e021f */
[----:B------:R-:W-:Y:S01]  /*6200*/  @!P1 IMAD R29, R2, R10, R29 ;  /* 0x0000000a021d9224 */ /* 0x000fe200078e021d */
[----:B------:R-:W-:Y:S06]  /*6210*/  @!P0 BRA `(.L_x_107) ;  /* 0x00000000007c8947 */ /* 0x000fec0003800000 */
[----:B------:R-:W1:Y:S01]  /*6220*/  LDCU.64 UR8, c[0x4][0x80] ;  /* 0x01001000ff0877ac */ /* 0x000e620008000a00 */
[----:B------:R-:W-:Y:S01]  /*6230*/  MOV R2, 0x0 ;  /* 0x0000000000027802 */ /* 0x000fe20000000f00 */
[----:B------:R-:W-:Y:S02]  /*6240*/  HFMA2 R12, -RZ, RZ, 0, 5.9604644775390625e-08 ;  /* 0x00000001ff0c7431 */ /* 0x000fe400000001ff */
[----:B------:R-:W-:Y:S01]  /*6250*/  IMAD.MOV.U32 R8, RZ, RZ, 0x70 ;  /* 0x00000070ff087424 */ /* 0x000fe200078e00ff */
[----:B------:R2:W3:Y:S01]  /*6260*/  LDC.64 R14, c[0x4][R2] ;  /* 0x01000000020e7b82 */ /* 0x0004e20000000a00 */
[----:B------:R-:W4:Y:S01]  /*6270*/  LDCU.64 UR6, c[0x4][0x88] ;  /* 0x01001100ff0677ac */ /* 0x000f220008000a00 */
[----:B------:R-:W-:Y:S01]  /*6280*/  IMAD.MOV.U32 R13, RZ, RZ, RZ ;  /* 0x000000ffff0d7224 */ /* 0x000fe200078e00ff */
[----:B------:R-:W2:Y:S01]  /*6290*/  LDCU.64 UR4, c[0x4][0x8] ;  /* 0x01000100ff0477ac */ /* 0x000ea20008000a00 */
[----:B-1----:R-:W-:Y:S01]  /*62a0*/  MOV R5, UR9 ;  /* 0x0000000900057c02 */ /* 0x002fe20008000f00 */
[----:B------:R-:W-:Y:S01]  /*62b0*/  IMAD.U32 R4, RZ, RZ, UR8 ;  /* 0x00000008ff047e24 */ /* 0x000fe2000f8e00ff */
[----:B----4-:R-:W-:Y:S01]  /*62c0*/  MOV R7, UR7 ;  /* 0x0000000700077c02 */ /* 0x010fe20008000f00 */
[----:B------:R-:W-:Y:S01]  /*62d0*/  IMAD.U32 R6, RZ, RZ, UR6 ;  /* 0x00000006ff067e24 */ /* 0x000fe2000f8e00ff */
[----:B--2---:R-:W-:Y:S01]  /*62e0*/  MOV R11, UR5 ;  /* 0x00000005000b7c02 */ /* 0x004fe20008000f00 */
[----:B------:R-:W-:Y:S02]  /*62f0*/  IMAD.U32 R10, RZ, RZ, UR4 ;  /* 0x00000004ff0a7e24 */ /* 0x000fe4000f8e00ff */
[----:B------:R-:W-:Y:S07]  /*6300*/  LEPC R20, `(.L_x_108) ;  /* 0x000000001014794e */ /* 0x000fee0000000000 */
[----:B---3-5:R-:W-:Y:S05]  /*6310*/  CALL.ABS.NOINC R14 ;  /* 0x000000000e007343 */ /* 0x028fea0003c00000 */
.L_x_108:
[----:B------:R-:W1:Y:S01]  /*6320*/  LDCU.64 UR8, c[0x4][0x80] ;  /* 0x01001000ff0877ac */ /* 0x000e620008000a00 */
[----:B------:R-:W2:Y:S01]  /*6330*/  LDC.64 R2, c[0x4][R2] ;  /* 0x0100000002027b82 */ /* 0x000ea20000000a00 */
[----:B------:R-:W-:Y:S02]  /*6340*/  HFMA2 R12, -RZ, RZ, 0, 5.9604644775390625e-08 ;  /* 0x00000001ff0c7431 */ /* 0x000fe400000001ff */
[----:B------:R-:W-:Y:S02]  /*6350*/  IMAD.MOV.U32 R8, RZ, RZ, 0x70 ;  /* 0x00000070ff087424 */ /* 0x000fe400078e00ff */
[----:B------:R-:W-:Y:S01]  /*6360*/  IMAD.MOV.U32 R13, RZ, RZ, RZ ;  /* 0x000000ffff0d7224 */ /* 0x000fe200078e00ff */
[----:B------:R-:W3:Y:S01]  /*6370*/  LDCU.64 UR6, c[0x4][0x88] ;  /* 0x01001100ff0677ac */ /* 0x000ee20008000a00 */
[----:B------:R-:W4:Y:S01]  /*6380*/  LDCU.64 UR4, c[0x4][0x8] ;  /* 0x01000100ff0477ac */ /* 0x000f220008000a00 */
[----:B-1----:R-:W-:Y:S02]  /*6390*/  MOV R4, UR8 ;  /* 0x0000000800047c02 */ /* 0x002fe40008000f00 */
[----:B------:R-:W-:Y:S02]  /*63a0*/  MOV R5, UR9 ;  /* 0x0000000900057c02 */ /* 0x000fe40008000f00 */
[----:B---3--:R-:W-:Y:S01]  /*63b0*/  MOV R7, UR7 ;  /* 0x0000000700077c02 */ /* 0x008fe20008000f00 */
[----:B------:R-:W-:Y:S01]  /*63c0*/  IMAD.U32 R6, RZ, RZ, UR6 ;  /* 0x00000006ff067e24 */ /* 0x000fe2000f8e00ff */
[----:B----4-:R-:W-:Y:S01]  /*63d0*/  MOV R11, UR5 ;  /* 0x00000005000b7c02 */ /* 0x010fe20008000f00 */
[----:B------:R-:W-:Y:S02]  /*63e0*/  IMAD.U32 R10, RZ, RZ, UR4 ;  /* 0x00000004ff0a7e24 */ /* 0x000fe4000f8e00ff */
[----:B------:R-:W-:Y:S07]  /*63f0*/  LEPC R20, `(.L_x_107) ;  /* 0x000000001014794e */ /* 0x000fee0000000000 */
[----:B--2---:R-:W-:Y:S05]  /*6400*/  CALL.ABS.NOINC R2 ;  /* 0x0000000002007343 */ /* 0x004fea0003c00000 */
.L_x_107:
[----:B------:R-:W-:Y:S05]  /*6410*/  BSYNC.RECONVERGENT B6 ;  /* 0x0000000000067941 */ /* 0x000fea0003800200 */
.L_x_106:
[----:B------:R-:W-:Y:S01]  /*6420*/  ISETP.NE.U32.AND P4, PT, R62, RZ, PT ;  /* 0x000000ff3e00720c */ /* 0x000fe20003f85070 */
[----:B------:R-:W-:Y:S01]  /*6430*/  UISETP.NE.AND UP2, UPT, UR50, URZ, UPT ;  /* 0x000000ff3200728c */ /* 0x000fe2000bf45270 */
[----:B------:R-:W-:Y:S01]  /*6440*/  ISETP.NE.U32.AND P2, PT, RZ, UR38, PT ;  /* 0x00000026ff007c0c */ /* 0x000fe2000bf45070 */
[----:B------:R-:W-:Y:S01]  /*6450*/  UISETP.NE.U32.AND UP1, UPT, UR44, URZ, UPT ;  /* 0x000000ff2c00728c */ /* 0x000fe2000bf25070 */
[----:B------:R-:W-:Y:S01]  /*6460*/  ISETP.NE.AND.EX P4, PT, R63, RZ, PT, P4 ;  /* 0x000000ff3f00720c */ /* 0x000fe20003f85340 */
[----:B------:R-:W-:Y:S01]  /*6470*/  UPLOP3.LUT UP0, UPT, UPT, UPT, UPT, 0x40, 0x4 ;  /* 0x000000000004789c */ /* 0x000fe20003f0e870 */
[----:B------:R-:W-:Y:S01]  /*6480*/  ISETP.NE.AND.EX P2, PT, RZ, UR39, PT, P2 ;  /* 0x00000027ff007c0c */ /* 0x000fe2000bf45320 */
[----:B------:R-:W-:Y:S01]  /*6490*/  UISETP.NE.AND.EX UP1, UPT, UR45, URZ, UPT, UP1 ;  /* 0x000000ff2d00728c */ /* 0x000fe2000bf25310 */
[----:B------:R-:W-:Y:S04]  /*64a0*/  PLOP3.LUT P1, PT, PT, PT, UP2, 0x80, 0x8 ;  /* 0x000000000008781c */ /* 0x000fe80003f2f028 */
[----:B------:R-:W-:Y:S06]  /*64b0*/  @UP2 UPLOP3.LUT UP0, UPT, UPT, UPT, UP1, 0x80, 0x8 ;  /* 0x000000000008289c */ /* 0x000fec0003f0f010 */
[----:B------:R-:W-:Y:S01]  /*64c0*/  PLOP3.LUT P0, PT, PT, PT, UP0, 0x80, 0x8 ;  /* 0x000000000008781c */ /* 0x000fe20003f0f008 */
[----:B------:R-:W-:Y:S01]  /*64d0*/  @!UPT UIADD3 URZ, UPT, UPT, URZ, URZ, URZ ;  /* 0x000000fffffff290 */ /* 0x000fe2000fffe0ff */
[----:B------:R-:W-:Y:S11]  /*64e0*/  BRA.U !UP1, `(.L_x_109) ;  /* 0x0000000109387547 */ /* 0x000ff6000b800000 */
[----:B------:R-:W-:Y:S01]  /*64f0*/  UISETP.NE.U32.AND UP0, UPT, UR38, URZ, UPT ;  /* 0x000000ff2600728c */ /* 0x000fe2000bf05070 */
[----:B------:R-:W-:Y:S02]  /*6500*/  HFMA2 R0, -RZ, RZ, 0, 5.9604644775390625e-08 ;  /* 0x00000001ff007431 */ /* 0x000fe400000001ff */
[----:B------:R-:W-:Y:S01]  /*6510*/  IMAD.MOV.U32 R67, RZ, RZ, 0x1 ;  /* 0x00000001ff437424 */ /* 0x000fe200078e00ff */
[----:B------:R-:W-:Y:S06]  /*6520*/  UISETP.NE.AND.EX UP0, UPT, UR39, URZ, UPT, UP0 ;  /* 0x000000ff2700728c */ /* 0x000fec000bf05300 */
[----:B------:R-:W-:Y:S05]  /*6530*/  PLOP3.LUT P3, PT, PT, PT, UP0, 0x80, 0x8 ;  /* 0x000000000008781c */ /* 0x000fea0003f6f008 */
[----:B------:R-:W1:Y:S01]  /*6540*/  @UP0 LDCU.64 UR6, c[0x0][0x888] ;  /* 0x00011100ff0607ac */ /* 0x000e620008000a00 */
[----:B------:R-:W-:Y:S07]  /*6550*/  @UP0 UIMAD UR4, UR36, UR44, URZ ;  /* 0x0000002c240402a4 */ /* 0x000fee000f8e02ff */
[----:B------:R-:W-:Y:S01]  /*6560*/  @!P3 PRMT R67, R0, 0x7610, R67 ;  /* 0x000076100043b816 */ /* 0x000fe20000000043 */
[----:B-1----:R-:W-:Y:S03]  /*6570*/  @UP0 UIMAD.WIDE UR6, UR4, 0x4, UR6 ;  /* 0x00000004040608a5 */ /* 0x002fe6000f8e0206 */
[----:B------:R-:W1:Y:S03]  /*6580*/  @!UP0 LDCU UR4, c[0x0][0x880] ;  /* 0x00011000ff0487ac */ /* 0x000e660008000800 */
[----:B------:R-:W-:Y:S01]  /*6590*/  IMAD.U32 R2, RZ, RZ, UR6 ;  /* 0x00000006ff027e24 */ /* 0x000fe2000f8e00ff */
[----:B------:R-:W-:Y:S05]  /*65a0*/  MOV R3, UR7 ;  /* 0x0000000700037c02 */ /* 0x000fea0008000f00 */
[----:B-----5:R2:W5:Y:S02]  /*65b0*/  @P3 LDG.E R35, desc[UR46][R2.64] ;  /* 0x0000002e02233981 */ /* 0x020564000c1e1900 */
[----:B-12---:R-:W-:Y:S02]  /*65c0*/  @!P3 IMAD.U32 R35, RZ, RZ, UR4 ;  /* 0x00000004ff23be24 */ /* 0x006fe4000f8e00ff */
.L_x_109:
[----:B------:R-:W-:Y:S05]  /*65d0*/  @!P4 BRA `(.L_x_110) ;  /* 0x000000000020c947 */ /* 0x000fea0003800000 */
[----:B------:R-:W-:Y:S04]  /*65e0*/  ISETP.NE.U32.AND P3, PT, R60, RZ, PT ;  /* 0x000000ff3c00720c */ /* 0x000fe80003f65070 */
[----:B------:R-:W-:Y:S11]  /*65f0*/  ISETP.NE.AND.EX P3, PT, R61, RZ, PT, P3 ;  /* 0x000000ff3d00720c */ /* 0x000ff60003f65330 */
[----:B------:R-:W-:Y:S02]  /*6600*/  @!UPT UIADD3 URZ, UPT, UPT, URZ, URZ, URZ ;  /* 0x000000fffffff290 */ /* 0x000fe4000fffe0ff */
[----:B------:R-:W1:Y:S01]  /*6610*/  @P3 LDC.64 R2, c[0x0][0x8a8] ;  /* 0x00022a00ff023b82 */ /* 0x000e620000000a00 */
[----:B------:R-:W-:Y:S04]  /*6620*/  @P3 IMAD R0, R62, UR36, RZ ;  /* 0x000000243e003c24 */ /* 0x000fe8000f8e02ff */
[----:B-1----:R-:W-:Y:S05]  /*6630*/  @P3 IMAD.WIDE R2, R0, 0x4, R2 ;  /* 0x0000000400023825 */ /* 0x002fea00078e0202 */
[----:B-----5:R1:W5:Y:S02]  /*6640*/  @P3 LDG.E R32, desc[UR46][R2.64] ;  /* 0x0000002e02203981 */ /* 0x020364000c1e1900 */
[----:B-1----:R-:W2:Y:S02]  /*6650*/  @!P3 LDC R32, c[0x0][0x8a0] ;  /* 0x00022800ff20bb82 */ /* 0x002ea40000000800 */
.L_x_110:
[----:B-----5:R-:W-:Y:S01]  /*6660*/  FSETP.NEU.AND P3, PT, R35, RZ, PT ;  /* 0x000000ff2300720b */ /* 0x020fe20003f6d000 */
[----:B------:R-:W-:Y:S01]  /*6670*/  BSSY B1, `(.L_x_111) ;  /* 0x0000038000017945 */ /* 0x000fe20003800000 */
[----:B------:R-:W-:Y:S01]  /*6680*/  SEL R3, RZ, 0xffffffff, P2 ;  /* 0xffffffffff037807 */ /* 0x000fe20001000000 */
[----:B------:R-:W-:Y:S01]  /*6690*/  IMAD.MOV.U32 R43, RZ, RZ, 0x1 ;  /* 0x00000001ff2b7424 */ /* 0x000fe200078e00ff */
[----:B------:R-:W-:Y:S01]  /*66a0*/  @P1 LOP3.LUT P2, RZ, R67, 0xff, RZ, 0xc0, !PT ;  /* 0x000000ff43ff1812 */ /* 0x000fe2000784c0ff */
[----:B------:R-:W-:Y:S01]  /*66b0*/  IMAD R34, R30, 0x80, R33 ;  /* 0x000000801e227824 */ /* 0x000fe200078e0221 */
[----:B------:R-:W-:Y:S01]  /*66c0*/  @P1 SEL R2, RZ, 0xffffffff, P3 ;  /* 0xffffffffff021807 */ /* 0x000fe20001800000 */
[----:B------:R-:W-:Y:S01]  /*66d0*/  IMAD R85, R80, -0x10, R78 ;  /* 0xfffffff050557824 */ /* 0x000fe200078e024e */
[----:B------:R-:W-:Y:S01]  /*66e0*/  LEA R87, R30, UR48, 0x3 ;  /* 0x000000301e577c11 */ /* 0x000fe2000f8e18ff */
[----:B------:R-:W-:Y:S01]  /*66f0*/  IMAD.MOV.U32 R88, RZ, RZ, RZ ;  /* 0x000000ffff587224 */ /* 0x000fe200078e00ff */
[----:B------:R-:W-:Y:S02]  /*6700*/  @P0 SEL R2, R3, R2, !P2 ;  /* 0x0000000203020207 */ /* 0x000fe40005000000 */
[----:B------:R-:W-:Y:S02]  /*6710*/  CS2R R46, SRZ ;  /* 0x00000000002e7805 */ /* 0x000fe4000001ff00 */
[----:B------:R-:W-:Y:S02]  /*6720*/  SHF.L.U32 R0, R76, 0x1f, RZ ;  /* 0x0000001f4c007819 */ /* 0x000fe400000006ff */
[----:B------:R-:W-:Y:S02]  /*6730*/  CS2R R44, SRZ ;  /* 0x00000000002c7805 */ /* 0x000fe4000001ff00 */
[----:B------:R-:W-:Y:S02]  /*6740*/  @P1 LOP3.LUT R2, R2, 0x1, RZ, 0xc0, !PT ;  /* 0x0000000102021812 */ /* 0x000fe400078ec0ff */
[----:B------:R-:W-:Y:S02]  /*6750*/  CS2R R50, SRZ ;  /* 0x0000000000327805 */ /* 0x000fe4000001ff00 */
[----:B------:R-:W-:Y:S02]  /*6760*/  PLOP3.LUT P2, PT, PT, PT, UP1, 0x80, 0x8 ;  /* 0x000000000008781c */ /* 0x000fe40003f4f018 */
[----:B------:R-:W-:Y:S02]  /*6770*/  CS2R R48, SRZ ;  /* 0x0000000000307805 */ /* 0x000fe4000001ff00 */
[----:B------:R-:W-:Y:S02]  /*6780*/  ISETP.NE.U32.OR P5, PT, R2, 0x1, !P1 ;  /* 0x000000010200780c */ /* 0x000fe40004fa5470 */
[----:B------:R-:W-:Y:S02]  /*6790*/  CS2R R54, SRZ ;  /* 0x0000000000367805 */ /* 0x000fe4000001ff00 */
[----:B------:R-:W-:Y:S02]  /*67a0*/  LOP3.LUT P4, R83, R67, 0xff, RZ, 0xc0, !PT ;  /* 0x000000ff43537812 */ /* 0x000fe4000788c0ff */
[----:B------:R-:W-:Y:S02]  /*67b0*/  CS2R R52, SRZ ;  /* 0x0000000000347805 */ /* 0x000fe4000001ff00 */
[----:B------:R-:W-:Y:S02]  /*67c0*/  SEL R2, RZ, 0xffffffff, P3 ;  /* 0xffffffffff027807 */ /* 0x000fe40001800000 */
[----:B------:R-:W-:Y:S02]  /*67d0*/  CS2R R58, SRZ ;  /* 0x00000000003a7805 */ /* 0x000fe4000001ff00 */
[----:B------:R-:W-:Y:S02]  /*67e0*/  P2R R86, PR, RZ, 0x20 ;  /* 0x00000020ff567803 */ /* 0x000fe40000000000 */
[----:B------:R-:W-:Y:S02]  /*67f0*/  CS2R R56, SRZ ;  /* 0x0000000000387805 */ /* 0x000fe4000001ff00 */
[----:B------:R-:W-:Y:S02]  /*6800*/  @P2 SEL R2, R3, R2, !P4 ;  /* 0x0000000203022207 */ /* 0x000fe40006000000 */
[----:B------:R-:W-:Y:S02]  /*6810*/  @P5 SHF.L.U32 R4, RZ, 0x1f, RZ ;  /* 0x0000001fff045819 */ /* 0x000fe400000006ff */
[----:B------:R-:W-:Y:S02]  /*6820*/  LOP3.LUT R2, R2, 0x1, RZ, 0xc0, !PT ;  /* 0x0000000102027812 */ /* 0x000fe400078ec0ff */
[----:B------:R-:W1:Y:S02]  /*6830*/  @P5 SYNCS.PHASECHK.TRANS64.TRYWAIT P1, [UR48+0x30], R4 ;  /* 0x00003004ff0055a7 */ /* 0x000e640008021130 */
[----:B------:R-:W-:Y:S04]  /*6840*/  ISETP.NE.U32.AND P2, PT, R2, 0x1, PT ;  /* 0x000000010200780c */ /* 0x000fe80003f45070 */
[----:B------:R-:W-:Y:S01]  /*6850*/  P2R R89, PR, RZ, 0x4 ;  /* 0x00000004ff597803 */ /* 0x000fe20000000000 */
[----:B------:R3:W4:Y:S01]  /*6860*/  SYNCS.PHASECHK.TRANS64.TRYWAIT P0, [R87+URZ+0xa0], R0 ;  /* 0x0000a000570075a7 */ /* 0x00072200080011ff */
[----:B-1----:R-:W-:Y:S01]  /*6870*/  @P5 SEL R43, RZ, 0x1, !P1 ;  /* 0x00000001ff2b5807 */ /* 0x002fe20004800000 */
[----:B---3--:R-:W-:Y:S06]  /*6880*/  @!P5 BRA `(.L_x_112) ;  /* 0x000000000058d947 */ /* 0x008fec0003800000 */
[----:B------:R-:W-:Y:S01]  /*6890*/  IMAD.MOV.U32 R47, RZ, RZ, RZ ;  /* 0x000000ffff2f7224 */ /* 0x000fe200078e00ff */
[----:B------:R-:W-:Y:S01]  /*68a0*/  ISETP.NE.AND P1, PT, R43, RZ, PT ;  /* 0x000000ff2b00720c */ /* 0x000fe20003f25270 */
[----:B------:R-:W-:Y:S01]  /*68b0*/  BSSY B0, `(.L_x_113) ;  /* 0x000000c000007945 */ /* 0x000fe20003800000 */
[----:B------:R-:W-:Y:S02]  /*68c0*/  CS2R R58, SRZ ;  /* 0x00000000003a7805 */ /* 0x000fe4000001ff00 */
[----:B------:R-:W-:Y:S02]  /*68d0*/  CS2R R56, SRZ ;  /* 0x0000000000387805 */ /* 0x000fe4000001ff00 */
[----:B------:R-:W-:Y:S02]  /*68e0*/  CS2R R54, SRZ ;  /* 0x0000000000367805 */ /* 0x000fe4000001ff00 */
[----:B------:R-:W-:Y:S02]  /*68f0*/  CS2R R52, SRZ ;  /* 0x0000000000347805 */ /* 0x000fe4000001ff00 */
[----:B------:R-:W-:Y:S02]  /*6900*/  CS2R R50, SRZ ;  /* 0x0000000000327805 */ /* 0x000fe4000001ff00 */
[----:B------:R-:W-:Y:S02]  /*6910*/  CS2R R48, SRZ ;  /* 0x0000000000307805 */ /* 0x000fe4000001ff00 */
[----:B------:R-:W-:Y:S01]  /*6920*/  CS2R R44, SRZ ;  /* 0x00000000002c7805 */ /* 0x000fe2000001ff00 */
[----:B------:R-:W-:Y:S06]  /*6930*/  @P1 BRA `(.L_x_114) ;  /* 0x00000000000c1947 */ /* 0x000fec0003800000 */
[----:B------:R-:W-:Y:S04]  /*6940*/  SHF.L.U32 R3, RZ, 0x1f, RZ ;  /* 0x0000001fff037819 */ /* 0x000fe800000006ff */
[----:B------:R-:W1:Y:S02]  /*6950*/  SYNCS.PHASECHK.TRANS64.TRYWAIT P1, [UR48+0x30], R3 ;  /* 0x00003003ff0075a7 */ /* 0x000e640008021130 */
[----:B-1----:R-:W-:Y:S05]  /*6960*/  @!P1 BRA `(.L_x_115) ;  /* 0x0000005800a49947 */ /* 0x002fea0003800000 */
.L_x_114:
[----:B------:R-:W-:Y:S05]  /*6970*/  BSYNC B0 ;  /* 0x0000000000007941 */ /* 0x000fea0003800000 */
.L_x_113:
[----:B------:R-:W-:Y:S01]  /*6980*/  ISETP.NE.AND P1, PT, R89, RZ, PT ;  /* 0x000000ff5900720c */ /* 0x000fe20003f25270 */
[----:B------:R-:W-:Y:S11]  /*6990*/  HFMA2 R88, -RZ, RZ, 0, 5.9604644775390625e-08 ;  /* 0x00000001ff587431 */ /* 0x000ff600000001ff */
[----:B------:R-:W-:Y:S01]  /*69a0*/  @!UPT UIADD3 URZ, UPT, UPT, URZ, URZ, URZ ;  /* 0x000000fffffff290 */ /* 0x000fe2000fffe0ff */
[----:B------:R3:W1:Y:S04]  /*69b0*/  @P1 LDS.128 R56, [R79] ;  /* 0x000000004f381984 */ /* 0x0006680000000c00 */
[----:B------:R3:W1:Y:S04]  /*69c0*/  @P1 LDS.128 R52, [R78+0x10] ;  /* 0x000010004e341984 */ /* 0x0006680000000c00 */
[----:B------:R3:W1:Y:S04]  /*69d0*/  @P1 LDS.128 R48, [R77+0x20] ;  /* 0x000020004d301984 */ /* 0x0006680000000c00 */
[----:B------:R3:W1:Y:S02]  /*69e0*/  @P1 LDS.128 R44, [R85+0x30] ;  /* 0x00003000552c1984 */ /* 0x0006640000000c00 */
.L_x_112:
[----:B------:R-:W-:Y:S05]  /*69f0*/  BSYNC B1 ;  /* 0x0000000000017941 */ /* 0x000fea0003800000 */
.L_x_111:
[----:B-1----:R-:W-:Y:S04]  /*6a00*/  SHF.R.U32.HI R3, RZ, 0x15, R34 ;  /* 0x00000015ff037819 */ /* 0x002fe80000011622 */
[----:B------:R-:W-:Y:S01]  /*6a10*/  LOP3.LUT P1, RZ, R3, 0x3, R72, 0x48, !PT ;  /* 0x0000000303ff7812 */ /* 0x000fe20007824848 */
[----:B------:R-:W-:Y:S01]  /*6a20*/  @!UPT UIADD3 URZ, UPT, UPT, URZ, URZ, URZ ;  /* 0x000000fffffff290 */ /* 0x000fe2000fffe0ff */
[----:B----4-:R-:W-:Y:S11]  /*6a30*/  @P0 BRA `(.L_x_116) ;  /* 0x0000000000080947 */ /* 0x010ff60003800000 */
[----:B------:R-:W1:Y:S02]  /*6a40*/  SYNCS.PHASECHK.TRANS64.TRYWAIT P0, [R87+URZ+0xa0], R0 ;  /* 0x0000a000570075a7 */ /* 0x000e6400080011ff */
[----:B-1----:R-:W-:Y:S05]  /*6a50*/  @!P0 BRA `(.L_x_117) ;  /* 0x0000005800808947 */ /* 0x002fea0003800000 */
.L_x_116:
[----:B------:R-:W-:Y:S05]  /*6a60*/  @!P1 BRA `(.L_x_118) ;  /* 0x0000000000409947 */ /* 0x000fea0003800000 */
[----:B------:R-:W4:Y:S01]  /*6a70*/  LDCU.64 UR8, c[0x4][0x70] ;  /* 0x01000e00ff0877ac */ /* 0x000f220008000a00 */
[----:B------:R-:W-:Y:S01]  /*6a80*/  MOV R3, 0x0 ;  /* 0x0000000000037802 */ /* 0x000fe20000000f00 */
[----:B------:R-:W-:Y:S02]  /*6a90*/  HFMA2 R12, -RZ, RZ, 0, 5.9604644775390625e-08 ;  /* 0x00000001ff0c7431 */ /* 0x000fe400000001ff */
[----:B------:R-:W-:Y:S02]  /*6aa0*/  IMAD.MOV.U32 R8, RZ, RZ, 0x192 ;  /* 0x00000192ff087424 */ /* 0x000fe400078e00ff */
[----:B------:R-:W-:Y:S01]  /*6ab0*/  IMAD.MOV.U32 R13, RZ, RZ, RZ ;  /* 0x000000ffff0d7224 */ /* 0x000fe200078e00ff */
[----:B------:R-:W5:Y:S01]  /*6ac0*/  LDCU.64 UR6, c[0x4][0x78] ;  /* 0x01000f00ff0677ac */ /* 0x000f620008000a00 */
[----:B------:R-:W1:Y:S01]  /*6ad0*/  LDC.64 R2, c[0x4][R3] ;  /* 0x0100000003027b82 */ /* 0x000e620000000a00 */
[----:B------:R-:W2:Y:S01]  /*6ae0*/  LDCU.64 UR4, c[0x4][0x10] ;  /* 0x01000200ff0477ac */ /* 0x000ea20008000a00 */
[----:B----4-:R-:W-:Y:S01]  /*6af0*/  MOV R5, UR9 ;  /* 0x0000000900057c02 */ /* 0x010fe20008000f00 */
[----:B------:R-:W-:Y:S01]  /*6b00*/  IMAD.U32 R4, RZ, RZ, UR8 ;  /* 0x00000008ff047e24 */ /* 0x000fe2000f8e00ff */
[----:B-----5:R-:W-:Y:S01]  /*6b10*/  MOV R7, UR7 ;  /* 0x0000000700077c02 */ /* 0x020fe20008000f00 */
[----:B------:R-:W-:Y:S01]  /*6b20*/  IMAD.U32 R6, RZ, RZ, UR6 ;  /* 0x00000006ff067e24 */ /* 0x000fe2000f8e00ff */
[----:B--2---:R-:W-:Y:S01]  /*6b30*/  MOV R11, UR5 ;  /* 0x00000005000b7c02 */ /* 0x004fe20008000f00 */
[----:B------:R-:W-:Y:S02]  /*6b40*/  IMAD.U32 R10, RZ, RZ, UR4 ;  /* 0x00000004ff0a7e24 */ /* 0x000fe4000f8e00ff */
[----:B------:R-:W-:Y:S07]  /*6b50*/  LEPC R20, `(.L_x_118) ;  /* 0x000000001014794e */ /* 0x000fee0000000000 */
[----:B-1-3--:R-:W-:Y:S05]  /*6b60*/  CALL.ABS.NOINC R2 ;  /* 0x0000000002007343 */ /* 0x00afea0003c00000 */
.L_x_118:
[----:B------:R-:W-:Y:S01]  /*6b70*/  LOP3.LUT R20, R56, 0xffffe000, RZ, 0xc0, !PT ;  /* 0xffffe00038147812 */ /* 0x000fe200078ec0ff */
[----:B------:R-:W-:Y:S05]  /*6b80*/  WARPSYNC.ALL ;  /* 0x0000000000007948 */ /* 0x000fea0003800000 */
[----:B------:R-:W-:Y:S01]  /*6b90*/  R2UR UR4, R34 ;  /* 0x00000000220472ca */ /* 0x000fe200000e0000 */
[----:B------:R-:W-:Y:S01]  /*6ba0*/  BSSY.RECONVERGENT B0, `(.L_x_119) ;  /* 0x0000058000007945 */ /* 0x000fe20003800200 */
[----:B------:R-:W-:Y:S02]  /*6bb0*/  LOP3.LUT R21, R57, 0xffffe000, RZ, 0xc0, !PT ;  /* 0xffffe00039157812 */ /* 0x000fe400078ec0ff */
[----:B------:R-:W-:Y:S02]  /*6bc0*/  LOP3.LUT R40, R58, 0xffffe000, RZ, 0xc0, !PT ;  /* 0xffffe0003a287812 */ /* 0x000fe400078ec0ff */
[----:B------:R-:W-:Y:S02]  /*6bd0*/  LOP3.LUT R41, R52, 0xffffe000, RZ, 0xc0, !PT ;  /* 0xffffe00034297812 */ /* 0x000fe400078ec0ff */
[----:B------:R-:W-:Y:S05]  /*6be0*/  ISETP.NE.AND P0, PT, R81, RZ, PT ;  /* 0x000000ff5100720c */ /* 0x000fea0003f05270 */
[----:B------:R-:W1:Y:S02]  /*6bf0*/  LDTM.x16 R4, tmem[UR4] ;  /* 0x00000004000479ee */ /* 0x000e640008240000 */
[C---:B-12---:R-:W-:Y:S01]  /*6c00*/  FMUL R0, R32.reuse, R4 ;  /* 0x0000000420007220 */ /* 0x046fe20000400000 */
[C---:B------:R-:W-:Y:S01]  /*6c10*/  FMUL R2, R32.reuse, R5 ;  /* 0x0000000520027220 */ /* 0x040fe20000400000 */
[C---:B------:R-:W-:Y:S01]  /*6c20*/  FMUL R3, R32.reuse, R6 ;  /* 0x0000000620037220 */ /* 0x040fe20000400000 */
[----:B------:R-:W-:Y:S01]  /*6c30*/  FMUL R7, R32, R7 ;  /* 0x0000000720077220 */ /* 0x000fe20000400000 */
[----:B------:R-:W-:Y:S01]  /*6c40*/  FFMA R36, R35, R20, R0 ;  /* 0x0000001423247223 */ /* 0x000fe20000000000 */
[----:B------:R-:W-:Y:S01]  /*6c50*/  LOP3.LUT R20, R59, 0xffffe000, RZ, 0xc0, !PT ;  /* 0xffffe0003b147812 */ /* 0x000fe200078ec0ff */
[C---:B------:R-:W-:Y:S01]  /*6c60*/  FFMA R37, R35.reuse, R21, R2 ;  /* 0x0000001523257223 */ /* 0x040fe20000000002 */
[----:B------:R-:W-:Y:S01]  /*6c70*/  LOP3.LUT R21, R54, 0xffffe000, RZ, 0xc0, !PT ;  /* 0xffffe00036157812 */ /* 0x000fe200078ec0ff */
[----:B------:R-:W-:Y:S01]  /*6c80*/  FFMA R38, R35, R40, R3 ;  /* 0x0000002823267223 */ /* 0x000fe20000000003 */
[----:B------:R-:W-:Y:S01]  /*6c90*/  LOP3.LUT R40, R53, 0xffffe000, RZ, 0xc0, !PT ;  /* 0xffffe00035287812 */ /* 0x000fe200078ec0ff */
[----:B------:R-:W-:Y:S01]  /*6ca0*/  FFMA R39, R35, R20, R7 ;  /* 0x0000001423277223 */ /* 0x000fe20000000007 */
[----:B------:R-:W-:Y:S01]  /*6cb0*/  LOP3.LUT R20, R55, 0xffffe000, RZ, 0xc0, !PT ;  /* 0xffffe00037147812 */ /* 0x000fe200078ec0ff */
[C---:B------:R-:W-:Y:S01]  /*6cc0*/  FMUL R4, R32.reuse, R8 ;  /* 0x0000000820047220 */ /* 0x040fe20000400000 */
[----:B------:R-:W-:Y:S01]  /*6cd0*/  F2FP.TF32.F32.PACK_B R36, R36 ;  /* 0x00000024ff24723e */ /* 0x000fe200024050ff */
[C---:B------:R-:W-:Y:S01]  /*6ce0*/  FMUL R5, R32.reuse, R9 ;  /* 0x0000000920057220 */ /* 0x040fe20000400000 */
[----:B------:R-:W-:Y:S01]  /*6cf0*/  F2FP.TF32.F32.PACK_B R37, R37 ;  /* 0x00000025ff25723e */ /* 0x000fe200024050ff */
[C---:B------:R-:W-:Y:S01]  /*6d00*/  FMUL R6, R32.reuse, R10 ;  /* 0x0000000a20067220 */ /* 0x040fe20000400000 */
[----:B------:R-:W-:Y:S01]  /*6d10*/  FMUL R11, R32, R11 ;  /* 0x0000000b200b7220 */ /* 0x000fe20000400000 */
[----:B------:R-:W-:Y:S01]  /*6d20*/  F2FP.TF32.F32.PACK_B R38, R38 ;  /* 0x00000026ff26723e */ /* 0x000fe200024050ff */
[C---:B------:R-:W-:Y:S01]  /*6d30*/  FFMA R4, R35.reuse, R41, R4 ;  /* 0x0000002923047223 */ /* 0x040fe20000000004 */
[----:B------:R-:W-:Y:S01]  /*6d40*/  F2FP.TF32.F32.PACK_B R39, R39 ;  /* 0x00000027ff27723e */ /* 0x000fe200024050ff */
[C---:B------:R-:W-:Y:S01]  /*6d50*/  FFMA R5, R35.reuse, R40, R5 ;  /* 0x0000002823057223 */ /* 0x040fe20000000005 */
[C---:B------:R-:W-:Y:S01]  /*6d60*/  FFMA R6, R35.reuse, R21, R6 ;  /* 0x0000001523067223 */ /* 0x040fe20000000006 */
[----:B------:R-:W-:Y:S01]  /*6d70*/  FFMA R7, R35, R20, R11 ;  /* 0x0000001423077223 */ /* 0x000fe2000000000b */
[----:B------:R-:W-:Y:S01]  /*6d80*/  LOP3.LUT R41, R48, 0xffffe000, RZ, 0xc0, !PT ;  /* 0xffffe00030297812 */ /* 0x000fe200078ec0ff */
[----:B------:R1:W-:Y:S01]  /*6d90*/  STS.128 [R79], R36 ;  /* 0x000000244f007388 */ /* 0x0003e20000000c00 */
[----:B------:R-:W-:Y:S01]  /*6da0*/  LOP3.LUT R40, R49, 0xffffe000, RZ, 0xc0, !PT ;  /* 0xffffe00031287812 */ /* 0x000fe200078ec0ff */
[C---:B------:R-:W-:Y:S01]  /*6db0*/  FMUL R8, R32.reuse, R12 ;  /* 0x0000000c20087220 */ /* 0x040fe20000400000 */
[----:B------:R-:W-:Y:S01]  /*6dc0*/  FMUL R9, R32, R13 ;  /* 0x0000000d20097220 */ /* 0x000fe20000400000 */
[----:B------:R-:W-:Y:S01]  /*6dd0*/  LOP3.LUT R21, R50, 0xffffe000, RZ, 0xc0, !PT ;  /* 0xffffe00032157812 */ /* 0x000fe200078ec0ff */
[C---:B------:R-:W-:Y:S01]  /*6de0*/  FMUL R10, R32.reuse, R14 ;  /* 0x0000000e200a7220 */ /* 0x040fe20000400000 */
[----:B------:R-:W-:Y:S01]  /*6df0*/  LOP3.LUT R20, R51, 0xffffe000, RZ, 0xc0, !PT ;  /* 0xffffe00033147812 */ /* 0x000fe200078ec0ff */
[----:B------:R-:W-:Y:S01]  /*6e00*/  FMUL R15, R32, R15 ;  /* 0x0000000f200f7220 */ /* 0x000fe20000400000 */
[----:B------:R-:W-:Y:S01]  /*6e10*/  F2FP.TF32.F32.PACK_B R4, R4 ;  /* 0x00000004ff04723e */ /* 0x000fe200024050ff */
[C---:B------:R-:W-:Y:S01]  /*6e20*/  FFMA R8, R35.reuse, R41, R8 ;  /* 0x0000002923087223 */ /* 0x040fe20000000008 */
[----:B------:R-:W-:Y:S01]  /*6e30*/  F2FP.TF32.F32.PACK_B R5, R5 ;  /* 0x00000005ff05723e */ /* 0x000fe200024050ff */
[C---:B------:R-:W-:Y:S01]  /*6e40*/  FFMA R9, R35.reuse, R40, R9 ;  /* 0x0000002823097223 */ /* 0x040fe20000000009 */
[----:B------:R-:W-:Y:S01]  /*6e50*/  F2FP.TF32.F32.PACK_B R6, R6 ;  /* 0x00000006ff06723e */ /* 0x000fe200024050ff */
[C---:B------:R-:W-:Y:S01]  /*6e60*/  FFMA R10, R35.reuse, R21, R10 ;  /* 0x00000015230a7223 */ /* 0x040fe2000000000a */
[----:B------:R-:W-:Y:S01]  /*6e70*/  F2FP.TF32.F32.PACK_B R7, R7 ;  /* 0x00000007ff07723e */ /* 0x000fe200024050ff */
[----:B------:R-:W-:Y:S01]  /*6e80*/  FFMA R11, R35, R20, R15 ;  /* 0x00000014230b7223 */ /* 0x000fe2000000000f */
[----:B------:R-:W-:Y:S01]  /*6e90*/  LOP3.LUT R41, R44, 0xffffe000, RZ, 0xc0, !PT ;  /* 0xffffe0002c297812 */ /* 0x000fe200078ec0ff */
[C---:B------:R-:W-:Y:S01]  /*6ea0*/  FMUL R12, R32.reuse, R16 ;  /* 0x00000010200c7220 */ /* 0x040fe20000400000 */
[----:B------:R-:W-:Y:S01]  /*6eb0*/  LOP3.LUT R40, R45, 0xffffe000, RZ, 0xc0, !PT ;  /* 0xffffe0002d287812 */ /* 0x000fe200078ec0ff */
[----:B------:R1:W-:Y:S01]  /*6ec0*/  STS.128 [R78+0x10], R4 ;  /* 0x000010044e007388 */ /* 0x0003e20000000c00 */
        /* <DEDUP_REMOVED lines=13> */
[----:B------:R-:W-:Y:S02]  /*6fa0*/  F2FP.TF32.F32.PACK_B R12, R12 ;  /* 0x0000000cff0c723e */ /* 0x000fe400024050ff */
[----:B------:R-:W-:Y:S01]  /*6fb0*/  F2FP.TF32.F32.PACK_B R13, R13 ;  /* 0x0000000dff0d723e */ /* 0x000fe200024050ff */
[----:B------:R1:W-:Y:S01]  /*6fc0*/  STS.128 [R77+0x20], R8 ;  /* 0x000020084d007388 */ /* 0x0003e20000000c00 */
[----:B------:R-:W-:Y:S02]  /*6fd0*/  F2FP.TF32.F32.PACK_B R14, R14 ;  /* 0x0000000eff0e723e */ /* 0x000fe400024050ff */
[----:B------:R-:W-:Y:S05]  /*6fe0*/  F2FP.TF32.F32.PACK_B R15, R15 ;  /* 0x0000000fff0f723e */ /* 0x000fea00024050ff */
[----:B------:R1:W-:Y:S01]  /*6ff0*/  STS.128 [R85+0x30], R12 ;  /* 0x0000300c55007388 */ /* 0x0003e20000000c00 */
[----:B------:R-:W-:Y:S01]  /*7000*/  @!PT LDS RZ, [RZ] ;  /* 0x00000000fffff984 */ /* 0x000fe20000000800 */
[----:B------:R-:W-:Y:S01]  /*7010*/  @!PT LDS RZ, [RZ] ;  /* 0x00000000fffff984 */ /* 0x000fe20000000800 */
[----:B------:R-:W-:Y:S01]  /*7020*/  @!PT LDS RZ, [RZ] ;  /* 0x00000000fffff984 */ /* 0x000fe20000000800 */
[----:B------:R-:W-:Y:S01]  /*7030*/  @!PT LDS RZ, [RZ] ;  /* 0x00000000fffff984 */ /* 0x000fe20000000800 */
[----:B------:R2:W-:Y:S07]  /*7040*/  MEMBAR.ALL.CTA ;  /* 0x0000000000007992 */ /* 0x0005ee0000008000 */
[----:B--2---:R-:W2:Y:S02]  /*7050*/  FENCE.VIEW.ASYNC.S ;  /* 0x00000000000073c6 */ /* 0x004ea40000000000 */
[----:B--2---:R-:W-:Y:S06]  /*7060*/  BAR.SYNC.DEFER_BLOCKING 0x1, 0x80 ;  /* 0x0042000000007b1d */ /* 0x004fec0000010000 */
[----:B------:R-:W-:Y:S05]  /*7070*/  @P0 BRA `(.L_x_120) ;  /* 0x0000000000280947 */ /* 0x000fea0003800000 */
[----:B------:R-:W-:Y:S02]  /*7080*/  UIADD3 UR4, UPT, UPT, UR48, 0x200, URZ ;  /* 0x0000020030047890 */ /* 0x000fe4000fffe0ff */
[----:B------:R-:W-:Y:S01]  /*7090*/  UIADD3 UR6, UP0, UPT, UR52, 0x680, URZ ;  /* 0x0000068034067890 */ /* 0x000fe2000ff1e0ff */
[----:B------:R-:W-:Y:S03]  /*70a0*/  UMOV UR43, UR36 ;  /* 0x00000024002b7c82 */ /* 0x000fe60008000000 */
[----:B------:R-:W-:Y:S01]  /*70b0*/  MOV R73, UR4 ;  /* 0x0000000400497c02 */ /* 0x000fe20008000f00 */
[----:B------:R-:W-:Y:S03]  /*70c0*/  UIADD3.X UR7, UPT, UPT, URZ, UR53, URZ, UP0, !UPT ;  /* 0x00000035ff077290 */ /* 0x000fe600087fe4ff */
[----:B------:R-:W-:Y:S11]  /*70d0*/  R2UR UR40, R73 ;  /* 0x00000000492872ca */ /* 0x000ff600000e0000 */
[----:B------:R-:W-:Y:S02]  /*70e0*/  @!UPT UIADD3 URZ, UPT, UPT, URZ, URZ, URZ ;  /* 0x000000fffffff290 */ /* 0x000fe4000fffe0ff */
[----:B------:R2:W-:Y:S01]  /*70f0*/  UTMASTG.3D [UR40], [UR6] ;  /* 0x00000028060073b5 */ /* 0x0005e20008010000 */
[----:B------:R0:W-:Y:S01]  /*7100*/  UTMACMDFLUSH ;  /* 0x00000000000079b7 */ /* 0x0001e20000000000 */
[----:B--2---:R-:W-:Y:S04]  /*7110*/  DEPBAR.LE SB0, 0x1 ;  /* 0x000080400000791a */ /* 0x004fe80000000000 */
.L_x_120:
[----:B------:R-:W-:Y:S05]  /*7120*/  BSYNC.RECONVERGENT B0 ;  /* 0x0000000000007941 */ /* 0x000fea0003800200 */
.L_x_119:
[----:B------:R-:W-:Y:S01]  /*7130*/  BAR.SYNC.DEFER_BLOCKING 0x1, 0x80 ;  /* 0x0042000000007b1d */ /* 0x000fe20000010000 */
[----:B------:R-:W-:Y:S01]  /*7140*/  ISETP.NE.AND P1, PT, R86, RZ, PT ;  /* 0x000000ff5600720c */ /* 0x000fe20003f25270 */
[----:B------:R-:W-:Y:S01]  /*7150*/  UISETP.NE.AND UP0, UPT, UR49, URZ, UPT ;  /* 0x000000ff3100728c */ /* 0x000fe2000bf05270 */
[----:B------:R-:W-:Y:S11]  /*7160*/  LEA R3, R88, UR48, 0x3 ;  /* 0x0000003058037c11 */ /* 0x000ff6000f8e18ff */
[----:B------:R-:W-:Y:S01]  /*7170*/  @P1 SHF.L.U32 R2, RZ, 0x1f, RZ ;  /* 0x0000001fff021819 */ /* 0x000fe200000006ff */
[----:B------:R-:W-:Y:S06]  /*7180*/  BRA.U !UP0, `(.L_x_121) ;  /* 0x0000000108247547 */ /* 0x000fec000b800000 */
[----:B-1----:R-:W-:Y:S01]  /*7190*/  IMAD.U32 R5, RZ, RZ, UR51 ;  /* 0x00000033ff057e24 */ /* 0x002fe2000f8e00ff */
[----:B------:R-:W-:Y:S01]  /*71a0*/  MOV R0, UR37 ;  /* 0x0000002500007c02 */ /* 0x000fe20008000f00 */
[----:B------:R-:W-:Y:S03]  /*71b0*/  UIADD3 UR51, UPT, UPT, UR51, 0x1, URZ ;  /* 0x0000000133337890 */ /* 0x000fe6000fffe0ff */
[----:B------:R-:W-:Y:S01]  /*71c0*/  @P1 LEA R5, R5, UR48, 0x3 ;  /* 0x0000003005051c11 */ /* 0x000fe2000f8e18ff */
[----:B------:R-:W-:Y:S04]  /*71d0*/  UISETP.NE.AND UP0, UPT, UR51, 0x4, UPT ;  /* 0x000000043300788c */ /* 0x000fe8000bf05270 */
[----:B------:R-:W-:Y:S01]  /*71e0*/  @P1 VIADD R5, R5, 0x50 ;  /* 0x0000005005051836 */ /* 0x000fe20000000000 */
[----:B------:R-:W-:Y:S04]  /*71f0*/  USEL UR51, UR51, URZ, UP0 ;  /* 0x000000ff33337287 */ /* 0x000fe80008000000 */
[----:B------:R-:W-:Y:S04]  /*7200*/  @P1 PRMT R0, R0, 0x654, R5 ;  /* 0x0000065400001816 */ /* 0x000fe80000000005 */
[----:B------:R2:W-:Y:S04]  /*7210*/  @P1 SYNCS.ARRIVE.TRANS64.RED.A1T0 RZ, [R0+URZ], RZ ;  /* 0x000000ff00ff19a7 */ /* 0x0005e800081004ff */
.L_x_121:
[----:B------:R-:W4:Y:S01]  /*7220*/  @P1 SYNCS.PHASECHK.TRANS64.TRYWAIT P0, [R3+URZ+0x30], R2 ;  /* 0x00003002030015a7 */ /* 0x000f2200080011ff */
[----:B------:R-:W-:Y:S01]  /*7230*/  BSSY B1, `(.L_x_122) ;  /* 0x0000016000017945 */ /* 0x000fe20003800000 */
[----:B----4-:R-:W-:Y:S03]  /*7240*/  @P1 SEL R43, RZ, 0x1, !P0 ;  /* 0x00000001ff2b1807 */ /* 0x010fe60004000000 */
[----:B------:R-:W-:Y:S05]  /*7250*/  @!P1 BRA `(.L_x_123) ;  /* 0x00000000004c9947 */ /* 0x000fea0003800000 */
[----:B------:R-:W-:Y:S01]  /*7260*/  ISETP.NE.AND P0, PT, R43, RZ, PT ;  /* 0x000000ff2b00720c */ /* 0x000fe20003f05270 */
[----:B------:R-:W-:Y:S01]  /*7270*/  BSSY B0, `(.L_x_124) ;  /* 0x000000b000007945 */ /* 0x000fe20003800000 */
[----:B------:R-:W-:Y:S11]  /*7280*/  ISETP.NE.AND P1, PT, R89, RZ, PT ;  /* 0x000000ff5900720c */ /* 0x000ff60003f25270 */
[----:B------:R-:W-:Y:S02]  /*7290*/  @!UPT UIADD3 URZ, UPT, UPT, URZ, URZ, URZ ;  /* 0x000000fffffff290 */ /* 0x000fe4000fffe0ff */
[C---:B-1----:R-:W-:Y:S01]  /*72a0*/  @P1 IMAD R6, R88.reuse, 0x2000, R79 ;  /* 0x0000200058061824 */ /* 0x042fe200078e024f */
[C---:B------:R-:W-:Y:S01]  /*72b0*/  @P1 LEA R4, R88.reuse, R77, 0xd ;  /* 0x0000004d58041211 */ /* 0x040fe200078e68ff */
[C---:B------:R-:W-:Y:S02]  /*72c0*/  @P1 IMAD R5, R88.reuse, 0x2000, R78 ;  /* 0x0000200058051824 */ /* 0x040fe400078e024e */
[----:B------:R-:W-:Y:S01]  /*72d0*/  @P1 IMAD R2, R88, 0x2000, R85 ;  /* 0x0000200058021824 */ /* 0x000fe200078e0255 */
[----:B------:R-:W-:Y:S06]  /*72e0*/  @P0 BRA `(.L_x_125) ;  /* 0x00000000000c0947 */ /* 0x000fec0003800000 */
[----:B--2---:R-:W-:Y:S04]  /*72f0*/  SHF.L.U32 R0, RZ, 0x1f, RZ ;  /* 0x0000001fff007819 */ /* 0x004fe800000006ff */
[----:B------:R-:W1:Y:S02]  /*7300*/  SYNCS.PHASECHK.TRANS64.TRYWAIT P0, [R3+URZ+0x30], R0 ;  /* 0x00003000030075a7 */ /* 0x000e6400080011ff */
[----:B-1----:R-:W-:Y:S05]  /*7310*/  @!P0 BRA `(.L_x_126) ;  /* 0x0000005000648947 */ /* 0x002fea0003800000 */
.L_x_125:
[----:B------:R-:W-:Y:S05]  /*7320*/  BSYNC B0 ;  /* 0x0000000000007941 */ /* 0x000fea0003800000 */
.L_x_124:
[----:B------:R-:W-:Y:S02]  /*7330*/  ISETP.NE.AND P0, PT, R89, RZ, PT ;  /* 0x000000ff5900720c */ /* 0x000fe40003f05270 */
[----:B------:R-:W-:Y:S11]  /*7340*/  IADD3 R88, PT, PT, R88, 0x1, RZ ;  /* 0x0000000158587810 */ /* 0x000ff60007ffe0ff */
[----:B------:R4:W1:Y:S04]  /*7350*/  @P0 LDS.128 R56, [R6] ;  /* 0x0000000006380984 */ /* 0x0008680000000c00 */
[----:B------:R4:W1:Y:S04]  /*7360*/  @P0 LDS.128 R52, [R5+0x10] ;  /* 0x0000100005340984 */ /* 0x0008680000000c00 */
[----:B------:R4:W1:Y:S04]  /*7370*/  @P0 LDS.128 R48, [R4+0x20] ;  /* 0x0000200004300984 */ /* 0x0008680000000c00 */
[----:B------:R4:W1:Y:S02]  /*7380*/  @P0 LDS.128 R44, [R2+0x30] ;  /* 0x00003000022c0984 */ /* 0x0008640000000c00 */
.L_x_123:
[----:B------:R-:W-:Y:S05]  /*7390*/  BSYNC B1 ;  /* 0x0000000000017941 */ /* 0x000fea0003800000 */
.L_x_122:
[----:B-1----:R-:W-:Y:S05]  /*73a0*/  VIADD R3, R34, 0x10 ;  /* 0x0000001022037836 */ /* 0x002fea0000000000 */
[----:B------:R-:W-:Y:S04]  /*73b0*/  SHF.R.U32.HI R3, RZ, 0x15, R3 ;  /* 0x00000015ff037819 */ /* 0x000fe80000011603 */
[----:B------:R-:W-:Y:S11]  /*73c0*/  LOP3.LUT P0, RZ, R3, 0x3, R72, 0x48, !PT ;  /* 0x0000000303ff7812 */ /* 0x000ff60007804848 */
[----:B------:R-:W-:Y:S02]  /*73d0*/  @!UPT UIADD3 URZ, UPT, UPT, URZ, URZ, URZ ;  /* 0x000000fffffff290 */ /* 0x000fe4000fffe0ff */
[----:B------:R-:W-:Y:S05]  /*73e0*/  @!P0 BRA `(.L_x_127) ;  /* 0x0000000000408947 */ /* 0x000fea0003800000 */
[----:B------:R-:W1:Y:S01]  /*73f0*/  LDCU.64 UR8, c[0x4][0x70] ;  /* 0x01000e00ff0877ac */ /* 0x000e620008000a00 */
[----:B------:R-:W-:Y:S01]  /*7400*/  MOV R3, 0x0 ;  /* 0x0000000000037802 */ /* 0x000fe20000000f00 */
[----:B------:R-:W-:Y:S02]  /*7410*/  HFMA2 R12, -RZ, RZ, 0, 5.9604644775390625e-08 ;  /* 0x00000001ff0c7431 */ /* 0x000fe400000001ff */
[----:B------:R-:W-:Y:S02]  /*7420*/  IMAD.MOV.U32 R8, RZ, RZ, 0x192 ;  /* 0x00000192ff087424 */ /* 0x000fe400078e00ff */
[----:B------:R-:W-:Y:S01]  /*7430*/  IMAD.MOV.U32 R13, RZ, RZ, RZ ;  /* 0x000000ffff0d7224 */ /* 0x000fe200078e00ff */
[----:B------:R-:W5:Y:S01]  /*7440*/  LDCU.64 UR6, c[0x4][0x78] ;  /* 0x01000f00ff0677ac */ /* 0x000f620008000a00 */
[----:B----4-:R-:W4:Y:S01]  /*7450*/  LDC.64 R2, c[0x4][R3] ;  /* 0x0100000003027b82 */ /* 0x010f220000000a00 */
[----:B------:R-:W2:Y:S01]  /*7460*/  LDCU.64 UR4, c[0x4][0x10] ;  /* 0x01000200ff0477ac */ /* 0x000ea20008000a00 */
[----:B-1----:R-:W-:Y:S01]  /*7470*/  MOV R5, UR9 ;  /* 0x0000000900057c02 */ /* 0x002fe20008000f00 */
[----:B------:R-:W-:Y:S01]  /*7480*/  IMAD.U32 R4, RZ, RZ, UR8 ;  /* 0x00000008ff047e24 */ /* 0x000fe2000f8e00ff */
[----:B-----5:R-:W-:Y:S01]  /*7490*/  MOV R7, UR7 ;  /* 0x0000000700077c02 */ /* 0x020fe20008000f00 */
[----:B------:R-:W-:Y:S01]  /*74a0*/  IMAD.U32 R6, RZ, RZ, UR6 ;  /* 0x00000006ff067e24 */ /* 0x000fe2000f8e00ff */
[----:B--2---:R-:W-:Y:S01]  /*74b0*/  MOV R11, UR5 ;  /* 0x00000005000b7c02 */ /* 0x004fe20008000f00 */
[----:B------:R-:W-:Y:S02]  /*74c0*/  IMAD.U32 R10, RZ, RZ, UR4 ;  /* 0x00000004ff0a7e24 */ /* 0x000fe4000f8e00ff */
[----:B------:R-:W-:Y:S07]  /*74d0*/  LEPC R20, `(.L_x_127) ;  /* 0x000000001014794e */ /* 0x000fee0000000000 */
[----:B---34-:R-:W-:Y:S05]  /*74e0*/  CALL.ABS.NOINC R2 ;  /* 0x0000000002007343 */ /* 0x018fea0003c00000 */
.L_x_127:
[----:B------:R-:W-:Y:S01]  /*74f0*/  LOP3.LUT R20, R56, 0xffffe000, RZ, 0xc0, !PT ;  /* 0xffffe00038147812 */ /* 0x000fe200078ec0ff */
[----:B------:R-:W-:Y:S05]  /*7500*/  WARPSYNC.ALL ;  /* 0x0000000000007948 */ /* 0x000fea0003800000 */
[----:B------:R-:W-:Y:S01]  /*7510*/  R2UR UR4, R34 ;  /* 0x00000000220472ca */ /* 0x000fe200000e0000 */
[----:B------:R-:W-:Y:S01]  /*7520*/  IMAD.U32 R91, RZ, RZ, UR51 ;  /* 0x00000033ff5b7e24 */ /* 0x000fe2000f8e00ff */
[----:B------:R-:W-:Y:S01]  /*7530*/  LOP3.LUT R21, R57, 0xffffe000, RZ, 0xc0, !PT ;  /* 0xffffe00039157812 */ /* 0x000fe200078ec0ff */
[----:B------:R-:W-:Y:S01]  /*7540*/  IMAD.U32 R90, RZ, RZ, UR37 ;  /* 0x00000025ff5a7e24 */ /* 0x000fe2000f8e00ff */
[----:B------:R-:W-:Y:S01]  /*7550*/  LOP3.LUT R40, R59, 0xffffe000, RZ, 0xc0, !PT ;  /* 0xffffe0003b287812 */ /* 0x000fe200078ec0ff */
[----:B------:R-:W-:Y:S01]  /*7560*/  BSSY.RECONVERGENT B0, `(.L_x_128) ;  /* 0x000005b000007945 */ /* 0x000fe20003800200 */
[----:B------:R-:W-:Y:S02]  /*7570*/  LOP3.LUT R41, R52, 0xffffe000, RZ, 0xc0, !PT ;  /* 0xffffe00034297812 */ /* 0x000fe400078ec0ff */
[----:B------:R-:W-:Y:S02]  /*7580*/  LOP3.LUT R42, R53, 0xffffe000, RZ, 0xc0, !PT ;  /* 0xffffe000352a7812 */ /* 0x000fe400078ec0ff */
[----:B------:R-:W-:Y:S02]  /*7590*/  ISETP.NE.AND P6, PT, R86, RZ, PT ;  /* 0x000000ff5600720c */ /* 0x000fe40003fc5270 */
[----:B------:R-:W-:Y:S01]  /*75a0*/  ISETP.NE.AND P0, PT, R81, RZ, PT ;  /* 0x000000ff5100720c */ /* 0x000fe20003f05270 */
[----:B----4-:R-:W2:Y:S10]  /*75b0*/  LDTM.x16 R4, tmem[UR4+0x10] ;  /* 0x00001004000479ee */ /* 0x010eb40008240000 */
[----:B------:R-:W-:Y:S02]  /*75c0*/  @P6 LEA R91, R91, UR48, 0x3 ;  /* 0x000000305b5b6c11 */ /* 0x000fe4000f8e18ff */
[----:B------:R-:W-:Y:S03]  /*75d0*/  @P6 SHF.L.U32 R92, RZ, 0x1f, RZ ;  /* 0x0000001fff5c6819 */ /* 0x000fe600000006ff */
[----:B------:R-:W-:Y:S05]  /*75e0*/  @P6 VIADD R91, R91, 0x50 ;  /* 0x000000505b5b6836 */ /* 0x000fea0000000000 */
[----:B------:R-:W-:Y:S02]  /*75f0*/  @P6 PRMT R90, R90, 0x654, R91 ;  /* 0x000006545a5a6816 */ /* 0x000fe4000000005b */
[----:B------:R-:W-:Y:S01]  /*7600*/  LEA R91, R88, UR48, 0x3 ;  /* 0x00000030585b7c11 */ /* 0x000fe2000f8e18ff */
[C---:B--2---:R-:W-:Y:S01]  /*7610*/  FMUL R0, R32.reuse, R4 ;  /* 0x0000000420007220 */ /* 0x044fe20000400000 */
[C---:B------:R-:W-:Y:S01]  /*7620*/  FMUL R2, R32.reuse, R5 ;  /* 0x0000000520027220 */ /* 0x040fe20000400000 */
[C---:B------:R-:W-:Y:S01]  /*7630*/  FMUL R3, R32.reuse, R6 ;  /* 0x0000000620037220 */ /* 0x040fe20000400000 */
[----:B------:R-:W-:Y:S01]  /*7640*/  FMUL R7, R32, R7 ;  /* 0x0000000720077220 */ /* 0x000fe20000400000 */
[C---:B------:R-:W-:Y:S01]  /*7650*/  FFMA R36, R35.reuse, R20, R0 ;  /* 0x0000001423247223 */ /* 0x040fe20000000000 */
[----:B------:R-:W-:Y:S01]  /*7660*/  LOP3.LUT R20, R58, 0xffffe000, RZ, 0xc0, !PT ;  /* 0xffffe0003a147812 */ /* 0x000fe200078ec0ff */
[C---:B------:R-:W-:Y:S01]  /*7670*/  FFMA R37, R35.reuse, R21, R2 ;  /* 0x0000001523257223 */ /* 0x040fe20000000002 */
[----:B------:R-:W-:Y:S01]  /*7680*/  LOP3.LUT R21, R48, 0xffffe000, RZ, 0xc0, !PT ;  /* 0xffffe00030157812 */ /* 0x000fe200078ec0ff */
[----:B------:R-:W-:Y:S01]  /*7690*/  FMUL R4, R32, R8 ;  /* 0x0000000820047220 */ /* 0x000fe20000400000 */
[----:B------:R-:W-:Y:S01]  /*76a0*/  F2FP.TF32.F32.PACK_B R36, R36 ;  /* 0x00000024ff24723e */ /* 0x000fe200024050ff */
[C---:B------:R-:W-:Y:S01]  /*76b0*/  FFMA R38, R35.reuse, R20, R3 ;  /* 0x0000001423267223 */ /* 0x040fe20000000003 */
[----:B------:R-:W-:Y:S01]  /*76c0*/  LOP3.LUT R20, R54, 0xffffe000, RZ, 0xc0, !PT ;  /* 0xffffe00036147812 */ /* 0x000fe200078ec0ff */
[----:B------:R-:W-:Y:S01]  /*76d0*/  FFMA R39, R35, R40, R7 ;  /* 0x0000002823277223 */ /* 0x000fe20000000007 */
[----:B------:R-:W-:Y:S01]  /*76e0*/  LOP3.LUT R40, R55, 0xffffe000, RZ, 0xc0, !PT ;  /* 0xffffe00037287812 */ /* 0x000fe200078ec0ff */
[C---:B------:R-:W-:Y:S01]  /*76f0*/  FMUL R5, R32.reuse, R9 ;  /* 0x0000000920057220 */ /* 0x040fe20000400000 */
[C---:B------:R-:W-:Y:S01]  /*7700*/  FMUL R6, R32.reuse, R10 ;  /* 0x0000000a20067220 */ /* 0x040fe20000400000 */
[C---:B------:R-:W-:Y:S01]  /*7710*/  FMUL R11, R32.reuse, R11 ;  /* 0x0000000b200b7220 */ /* 0x040fe20000400000 */
[----:B------:R-:W-:Y:S01]  /*7720*/  F2FP.TF32.F32.PACK_B R37, R37 ;  /* 0x00000025ff25723e */ /* 0x000fe200024050ff */
[C---:B------:R-:W-:Y:S01]  /*7730*/  FFMA R4, R35.reuse, R41, R4 ;  /* 0x0000002923047223 */ /* 0x040fe20000000004 */
[----:B------:R-:W-:Y:S01]  /*7740*/  F2FP.TF32.F32.PACK_B R38, R38 ;  /* 0x00000026ff26723e */ /* 0x000fe200024050ff */
[C---:B------:R-:W-:Y:S01]  /*7750*/  FFMA R5, R35.reuse, R42, R5 ;  /* 0x0000002a23057223 */ /* 0x040fe20000000005 */
[----:B------:R-:W-:Y:S01]  /*7760*/  F2FP.TF32.F32.PACK_B R39, R39 ;  /* 0x00000027ff27723e */ /* 0x000fe200024050ff */
[C---:B------:R-:W-:Y:S01]  /*7770*/  FFMA R6, R35.reuse, R20, R6 ;  /* 0x0000001423067223 */ /* 0x040fe20000000006 */
[----:B------:R-:W-:Y:S01]  /*7780*/  FFMA R7, R35, R40, R11 ;  /* 0x0000002823077223 */ /* 0x000fe2000000000b */
        /* <DEDUP_REMOVED lines=47> */
[----:B------:R-:W-:Y:S02]  /*7a80*/  UIADD3 UR8, UP0, UPT, UR52, 0x680, URZ ;  /* 0x0000068034087890 */ /* 0x000fe4000ff1e0ff */
[----:B------:R-:W-:Y:S02]  /*7a90*/  UIADD3 UR5, UPT, UPT, UR41, 0x10, URZ ;  /* 0x0000001029057890 */ /* 0x000fe4000fffe0ff */
[----:B------:R-:W-:Y:S02]  /*7aa0*/  UIADD3 UR4, UPT, UPT, UR48, 0x2200, URZ ;  /* 0x0000220030047890 */ /* 0x000fe4000fffe0ff */
[----:B------:R-:W-:Y:S01]  /*7ab0*/  UIADD3.X UR9, UPT, UPT, URZ, UR53, URZ, UP0, !UPT ;  /* 0x00000035ff097290 */ /* 0x000fe200087fe4ff */
[----:B------:R-:W-:Y:S01]  /*7ac0*/  UMOV UR6, UR42 ;  /* 0x0000002a00067c82 */ /* 0x000fe20008000000 */
[----:B------:R-:W-:Y:S07]  /*7ad0*/  UMOV UR7, UR36 ;  /* 0x0000002400077c82 */ /* 0x000fee0008000000 */
[----:B------:R2:W-:Y:S01]  /*7ae0*/  UTMASTG.3D [UR4], [UR8] ;  /* 0x00000004080073b5 */ /* 0x0005e20008010000 */
[----:B------:R0:W-:Y:S01]  /*7af0*/  UTMACMDFLUSH ;  /* 0x00000000000079b7 */ /* 0x0001e20000000000 */
[----:B--2---:R-:W-:Y:S04]  /*7b00*/  DEPBAR.LE SB0, 0x1 ;  /* 0x000080400000791a */ /* 0x004fe80000000000 */
.L_x_129:
[----:B------:R-:W-:Y:S05]  /*7b10*/  BSYNC.RECONVERGENT B0 ;  /* 0x0000000000007941 */ /* 0x000fea0003800200 */
.L_x_128:
[----:B------:R-:W-:Y:S01]  /*7b20*/  BAR.SYNC.DEFER_BLOCKING 0x1, 0x80 ;  /* 0x0042000000007b1d */ /* 0x000fe20000010000 */
[----:B------:R-:W-:Y:S04]  /*7b30*/  UIADD3 UR40, UPT, UPT, UR51, 0x1, URZ ;  /* 0x0000000133287890 */ /* 0x000fe8000fffe0ff */
[----:B------:R-:W-:Y:S04]  /*7b40*/  UISETP.NE.AND UP0, UPT, UR40, 0x4, UPT ;  /* 0x000000042800788c */ /* 0x000fe8000bf05270 */
[----:B------:R-:W-:Y:S01]  /*7b50*/  USEL UR40, UR40, URZ, UP0 ;  /* 0x000000ff28287287 */ /* 0x000fe20008000000 */
[----:B------:R2:W-:Y:S01]  /*7b60*/  @P6 SYNCS.ARRIVE.TRANS64.RED.A1T0 RZ, [R90+URZ], RZ ;  /* 0x000000ff5aff69a7 */ /* 0x0005e200081004ff */
[----:B------:R-:W-:Y:S01]  /*7b70*/  BSSY B1, `(.L_x_130) ;  /* 0x0000017000017945 */ /* 0x000fe20003800000 */
[----:B------:R-:W4:Y:S02]  /*7b80*/  @P6 SYNCS.PHASECHK.TRANS64.TRYWAIT P0, [R91+URZ+0x30], R92 ;  /* 0x0000305c5b0065a7 */ /* 0x000f2400080011ff */
[----:B----4-:R-:W-:Y:S01]  /*7b90*/  @P6 SEL R43, RZ, 0x1, !P0 ;  /* 0x00000001ff2b6807 */ /* 0x010fe20004000000 */
[----:B--2---:R-:W-:Y:S06]  /*7ba0*/  @!P6 BRA `(.L_x_131) ;  /* 0x00000000004ce947 */ /* 0x004fec0003800000 */
        /* <DEDUP_REMOVED lines=9> */
[----:B------:R-:W-:Y:S04]  /*7c40*/  SHF.L.U32 R6, RZ, 0x1f, RZ ;  /* 0x0000001fff067819 */ /* 0x000fe800000006ff */
[----:B------:R-:W1:Y:S02]  /*7c50*/  SYNCS.PHASECHK.TRANS64.TRYWAIT P0, [R91+URZ+0x30], R6 ;  /* 0x000030065b0075a7 */ /* 0x000e6400080011ff */
[----:B-1----:R-:W-:Y:S05]  /*7c60*/  @!P0 BRA `(.L_x_134) ;  /* 0x0000004800248947 */ /* 0x002fea0003800000 */
.L_x_133:
[----:B------:R-:W-:Y:S05]  /*7c70*/  BSYNC B0 ;  /* 0x0000000000007941 */ /* 0x000fea0003800000 */
.L_x_132:
[----:B------:R-:W-:Y:S02]  /*7c80*/  ISETP.NE.AND P0, PT, R89, RZ, PT ;  /* 0x000000ff5900720c */ /* 0x000fe40003f05270 */
[----:B------:R-:W-:Y:S11]  /*7c90*/  IADD3 R88, PT, PT, R88, 0x1, RZ ;  /* 0x0000000158587810 */ /* 0x000ff60007ffe0ff */
[----:B------:R2:W4:Y:S04]  /*7ca0*/  @P0 LDS.128 R56, [R4] ;  /* 0x0000000004380984 */ /* 0x0005280000000c00 */
[----:B------:R2:W1:Y:S04]  /*7cb0*/  @P0 LDS.128 R52, [R3+0x10] ;  /* 0x0000100003340984 */ /* 0x0004680000000c00 */
[----:B------:R2:W1:Y:S04]  /*7cc0*/  @P0 LDS.128 R48, [R2+0x20] ;  /* 0x0000200002300984 */ /* 0x0004680000000c00 */
[----:B------:R2:W1:Y:S02]  /*7cd0*/  @P0 LDS.128 R44, [R0+0x30] ;  /* 0x00003000002c0984 */ /* 0x0004640000000c00 */
.L_x_131:
[----:B------:R-:W-:Y:S05]  /*7ce0*/  BSYNC B1 ;  /* 0x0000000000017941 */ /* 0x000fea0003800000 */
.L_x_130:
[----:B--2---:R-:W-:Y:S05]  /*7cf0*/  VIADD R3, R34, 0x20 ;  /* 0x0000002022037836 */ /* 0x004fea0000000000 */
[----:B------:R-:W-:Y:S04]  /*7d00*/  SHF.R.U32.HI R3, RZ, 0x15, R3 ;  /* 0x00000015ff037819 */ /* 0x000fe80000011603 */
[----:B------:R-:W-:Y:S11]  /*7d10*/  LOP3.LUT P0, RZ, R3, 0x3, R72, 0x48, !PT ;  /* 0x0000000303ff7812 */ /* 0x000ff60007804848 */
[----:B------:R-:W-:Y:S02]  /*7d20*/  @!UPT UIADD3 URZ, UPT, UPT, URZ, URZ, URZ ;  /* 0x000000fffffff290 */ /* 0x000fe4000fffe0ff */
[----:B------:R-:W-:Y:S05]  /*7d30*/  @!P0 BRA `(.L_x_135) ;  /* 0x0000000000408947 */ /* 0x000fea0003800000 */
[----:B------:R-:W2:Y:S01]  /*7d40*/  LDCU.64 UR8, c[0x4][0x70] ;  /* 0x01000e00ff0877ac */ /* 0x000ea20008000a00 */
[----:B------:R-:W-:Y:S01]  /*7d50*/  MOV R3, 0x0 ;  /* 0x0000000000037802 */ /* 0x000fe20000000f00 */
[----:B-1----:R-:W-:Y:S02]  /*7d60*/  HFMA2 R12, -RZ, RZ, 0, 5.9604644775390625e-08 ;  /* 0x00000001ff0c7431 */ /* 0x002fe400000001ff */
[----:B------:R-:W-:Y:S02]  /*7d70*/  IMAD.MOV.U32 R8, RZ, RZ, 0x192 ;  /* 0x00000192ff087424 */ /* 0x000fe400078e00ff */
[----:B------:R-:W-:Y:S01]  /*7d80*/  IMAD.MOV.U32 R13, RZ, RZ, RZ ;  /* 0x000000ffff0d7224 */ /* 0x000fe200078e00ff */
[----:B------:R-:W1:Y:S01]  /*7d90*/  LDCU.64 UR6, c[0x4][0x78] ;  /* 0x01000f00ff0677ac */ /* 0x000e620008000a00 */
[----:B------:R-:W3:Y:S01]  /*7da0*/  LDC.64 R2, c[0x4][R3] ;  /* 0x0100000003027b82 */ /* 0x000ee20000000a00 */
[----:B------:R-:W5:Y:S01]  /*7db0*/  LDCU.64 UR4, c[0x4][0x10] ;  /* 0x01000200ff0477ac */ /* 0x000f620008000a00 */
[----:B--2---:R-:W-:Y:S01]  /*7dc0*/  MOV R5, UR9 ;  /* 0x0000000900057c02 */ /* 0x004fe20008000f00 */
[----:B------:R-:W-:Y:S01]  /*7dd0*/  IMAD.U32 R4, RZ, RZ, UR8 ;  /* 0x00000008ff047e24 */ /* 0x000fe2000f8e00ff */
[----:B-1----:R-:W-:Y:S01]  /*7de0*/  MOV R7, UR7 ;  /* 0x0000000700077c02 */ /* 0x002fe20008000f00 */
[----:B------:R-:W-:Y:S01]  /*7df0*/  IMAD.U32 R6, RZ, RZ, UR6 ;  /* 0x00000006ff067e24 */ /* 0x000fe2000f8e00ff */
[----:B-----5:R-:W-:Y:S01]  /*7e00*/  MOV R11, UR5 ;  /* 0x00000005000b7c02 */ /* 0x020fe20008000f00 */
[----:B------:R-:W-:Y:S02]  /*7e10*/  IMAD.U32 R10, RZ, RZ, UR4 ;  /* 0x00000004ff0a7e24 */ /* 0x000fe4000f8e00ff */
[----:B------:R-:W-:Y:S07]  /*7e20*/  LEPC R20, `(.L_x_135) ;  /* 0x000000001014794e */ /* 0x000fee0000000000 */
[----:B---34-:R-:W-:Y:S05]  /*7e30*/  CALL.ABS.NOINC R2 ;  /* 0x0000000002007343 */ /* 0x018fea0003c00000 */
.L_x_135:
[----:B----4-:R-:W-:Y:S01]  /*7e40*/  LOP3.LUT R20, R56, 0xffffe000, RZ, 0xc0, !PT ;  /* 0xffffe00038147812 */ /* 0x010fe200078ec0ff */
[----:B------:R-:W-:Y:S05]  /*7e50*/  WARPSYNC.ALL ;  /* 0x0000000000007948 */ /* 0x000fea0003800000 */
[----:B------:R-:W-:Y:S01]  /*7e60*/  R2UR UR4, R34 ;  /* 0x00000000220472ca */ /* 0x000fe200000e0000 */
[----:B-1----:R-:W-:Y:S01]  /*7e70*/  IMAD.U32 R91, RZ, RZ, UR40 ;  /* 0x00000028ff5b7e24 */ /* 0x002fe2000f8e00ff */
        /* <DEDUP_REMOVED lines=8> */
[----:B------:R-:W1:Y:S10]  /*7f00*/  LDTM.x16 R4, tmem[UR4+0x20] ;  /* 0x00002004000479ee */ /* 0x000e740008240000 */
[----:B------:R-:W-:Y:S02]  /*7f10*/  @P6 LEA R91, R91, UR48, 0x3 ;  /* 0x000000305b5b6c11 */ /* 0x000fe4000f8e18ff */
[----:B------:R-:W-:Y:S03]  /*7f20*/  @P6 SHF.L.U32 R92, RZ, 0x1f, RZ ;  /* 0x0000001fff5c6819 */ /* 0x000fe600000006ff */
[----:B------:R-:W-:Y:S05]  /*7f30*/  @P6 VIADD R91, R91, 0x50 ;  /* 0x000000505b5b6836 */ /* 0x000fea0000000000 */
[----:B------:R-:W-:Y:S02]  /*7f40*/  @P6 PRMT R90, R90, 0x654, R91 ;  /* 0x000006545a5a6816 */ /* 0x000fe4000000005b */
[----:B------:R-:W-:Y:S01]  /*7f50*/  LEA R91, R88, UR48, 0x3 ;  /* 0x00000030585b7c11 */ /* 0x000fe2000f8e18ff */
[C---:B-1----:R-:W-:Y:S01]  /*7f60*/  FMUL R0, R32.reuse, R4 ;  /* 0x0000000420007220 */ /* 0x042fe20000400000 */
        /* <DEDUP_REMOVED lines=79> */
.L_x_137:
[----:B------:R-:W-:Y:S05]  /*8460*/  BSYNC.RECONVERGENT B0 ;  /* 0x0000000000007941 */ /* 0x000fea0003800200 */
.L_x_136:
[----:B------:R-:W-:Y:S01]  /*8470*/  BAR.SYNC.DEFER_BLOCKING 0x1, 0x80 ;  /* 0x0042000000007b1d */ /* 0x000fe20000010000 */
[----:B------:R-:W-:Y:S04]  /*8480*/  UIADD3 UR43, UPT, UPT, UR40, 0x1, URZ ;  /* 0x00000001282b7890 */ /* 0x000fe8000fffe0ff */
[----:B------:R-:W-:Y:S04]  /*8490*/  UISETP.NE.AND UP0, UPT, UR43, 0x4, UPT ;  /* 0x000000042b00788c */ /* 0x000fe8000bf05270 */
[----:B------:R-:W-:Y:S01]  /*84a0*/  USEL UR43, UR43, URZ, UP0 ;  /* 0x000000ff2b2b7287 */ /* 0x000fe20008000000 */
[----:B------:R2:W-:Y:S01]  /*84b0*/  @P6 SYNCS.ARRIVE.TRANS64.RED.A1T0 RZ, [R90+URZ], RZ ;  /* 0x000000ff5aff69a7 */ /* 0x0005e200081004ff */
[----:B------:R-:W-:Y:S01]  /*84c0*/  BSSY B1, `(.L_x_138) ;  /* 0x000001c000017945 */ /* 0x000fe20003800000 */
[----:B------:R-:W4:Y:S01]  /*84d0*/  @P6 SYNCS.PHASECHK.TRANS64.TRYWAIT P0, [R91+URZ+0x30], R92 ;  /* 0x0000305c5b0065a7 */ /* 0x000f2200080011ff */
[----:B--2---:R-:W-:Y:S01]  /*84e0*/  HFMA2 R90, -RZ, RZ, 0, 0 ;  /* 0x00000000ff5a7431 */ /* 0x004fe200000001ff */
[----:B----4-:R-:W-:Y:S01]  /*84f0*/  @P6 SEL R43, RZ, 0x1, !P0 ;  /* 0x00000001ff2b6807 */ /* 0x010fe20004000000 */
[----:B------:R-:W-:Y:S06]  /*8500*/  @!P6 BRA `(.L_x_139) ;  /* 0x00000000005ce947 */ /* 0x000fec0003800000 */
        /* <DEDUP_REMOVED lines=12> */
.L_x_141:
[----:B------:R-:W-:Y:S05]  /*85d0*/  BSYNC B0 ;  /* 0x0000000000007941 */ /* 0x000fea0003800000 */
.L_x_140:
[----:B------:R-:W-:Y:S01]  /*85e0*/  ISETP.NE.AND P0, PT, R89, RZ, PT ;  /* 0x000000ff5900720c */ /* 0x000fe20003f05270 */
[----:B------:R-:W-:Y:S11]  /*85f0*/  VIADD R88, R88, 0x1 ;  /* 0x0000000158587836 */ /* 0x000ff60000000000 */
[----:B------:R-:W-:Y:S01]  /*8600*/  @!UPT UIADD3 URZ, UPT, UPT, URZ, URZ, URZ ;  /* 0x000000fffffff290 */ /* 0x000fe2000fffe0ff */
[----:B------:R2:W4:Y:S04]  /*8610*/  @P0 LDS.128 R56, [R4] ;  /* 0x0000000004380984 */ /* 0x0005280000000c00 */
[----:B------:R2:W1:Y:S04]  /*8620*/  @P0 LDS.128 R52, [R3+0x10] ;  /* 0x0000100003340984 */ /* 0x0004680000000c00 */
[----:B------:R2:W1:Y:S04]  /*8630*/  @P0 LDS.128 R48, [R2+0x20] ;  /* 0x0000200002300984 */ /* 0x0004680000000c00 */
[----:B------:R2:W1:Y:S01]  /*8640*/  @P0 LDS.128 R44, [R0+0x30] ;  /* 0x00003000002c0984 */ /* 0x0004620000000c00 */
[C---:B------:R-:W-:Y:S04]  /*8650*/  ISETP.NE.AND P0, PT, R88.reuse, 0x4, PT ;  /* 0x000000045800780c */ /* 0x040fe80003f05270 */
[----:B------:R-:W-:Y:S02]  /*8660*/  SEL R88, R88, RZ, P0 ;  /* 0x000000ff58587207 */ /* 0x000fe40000000000 */
[----:B------:R-:W-:Y:S02]  /*8670*/  SEL R90, RZ, 0x1, P0 ;  /* 0x00000001ff5a7807 */ /* 0x000fe40000000000 */
.L_x_139:
[----:B------:R-:W-:Y:S05]  /*8680*/  BSYNC B1 ;  /* 0x0000000000017941 */ /* 0x000fea0003800000 */
.L_x_138:
        /* <DEDUP_REMOVED lines=21> */
.L_x_143:
[----:B----4-:R-:W-:Y:S01]  /*87e0*/  LOP3.LUT R20, R56, 0xffffe000, RZ, 0xc0, !PT ;  /* 0xffffe00038147812 */ /* 0x010fe200078ec0ff */
[----:B------:R-:W-:Y:S05]  /*87f0*/  WARPSYNC.ALL ;  /* 0x0000000000007948 */ /* 0x000fea0003800000 */
[----:B------:R-:W-:Y:S01]  /*8800*/  R2UR UR4, R34 ;  /* 0x00000000220472ca */ /* 0x000fe200000e0000 */
[----:B------:R-:W-:Y:S01]  /*8810*/  IMAD.U32 R92, RZ, RZ, UR43 ;  /* 0x0000002bff5c7e24 */ /* 0x000fe2000f8e00ff */
[----:B------:R-:W-:Y:S01]  /*8820*/  LOP3.LUT R21, R57, 0xffffe000, RZ, 0xc0, !PT ;  /* 0xffffe00039157812 */ /* 0x000fe200078ec0ff */
[----:B-1----:R-:W-:Y:S01]  /*8830*/  IMAD.U32 R91, RZ, RZ, UR37 ;  /* 0x00000025ff5b7e24 */ /* 0x002fe2000f8e00ff */
        /* <DEDUP_REMOVED lines=8> */
[----:B------:R-:W-:Y:S03]  /*88c0*/  @P6 SHF.L.U32 R93, R90, 0x1f, RZ ;  /* 0x0000001f5a5d6819 */ /* 0x000fe600000006ff */
        /* <DEDUP_REMOVED lines=83> */
.L_x_145:
[----:B------:R-:W-:Y:S05]  /*8e00*/  BSYNC.RECONVERGENT B0 ;  /* 0x0000000000007941 */ /* 0x000fea0003800200 */
.L_x_144:
        /* <DEDUP_REMOVED lines=18> */
[----:B------:R-:W-:Y:S04]  /*8f30*/  SHF.L.U32 R5, R90, 0x1f, RZ ;  /* 0x0000001f5a057819 */ /* 0x000fe800000006ff */
[----:B------:R-:W1:Y:S02]  /*8f40*/  SYNCS.PHASECHK.TRANS64.TRYWAIT P0, [R92+URZ+0x30], R5 ;  /* 0x000030055c0075a7 */ /* 0x000e6400080011ff */
[----:B-1----:R-:W-:Y:S05]  /*8f50*/  @!P0 BRA `(.L_x_150) ;  /* 0x0000003400908947 */ /* 0x002fea0003800000 */
.L_x_149:
[----:B------:R-:W-:Y:S05]  /*8f60*/  BSYNC B0 ;  /* 0x0000000000007941 */ /* 0x000fea0003800000 */
.L_x_148:
[----:B------:R-:W-:Y:S01]  /*8f70*/  ISETP.NE.AND P0, PT, R89, RZ, PT ;  /* 0x000000ff5900720c */ /* 0x000fe20003f05270 */
[----:B------:R-:W-:Y:S11]  /*8f80*/  VIADD R88, R88, 0x1 ;  /* 0x0000000158587836 */ /* 0x000ff60000000000 */
[----:B------:R-:W-:Y:S01]  /*8f90*/  @!UPT UIADD3 URZ, UPT, UPT, URZ, URZ, URZ ;  /* 0x000000fffffff290 */ /* 0x000fe2000fffe0ff */
[----:B------:R2:W4:Y:S04]  /*8fa0*/  @P0 LDS.128 R56, [R4] ;  /* 0x0000000004380984 */ /* 0x0005280000000c00 */
[----:B------:R2:W2:Y:S04]  /*8fb0*/  @P0 LDS.128 R52, [R3+0x10] ;  /* 0x0000100003340984 */ /* 0x0004a80000000c00 */
[----:B------:R2:W2:Y:S04]  /*8fc0*/  @P0 LDS.128 R48, [R2+0x20] ;  /* 0x0000200002300984 */ /* 0x0004a80000000c00 */
[----:B------:R2:W2:Y:S01]  /*8fd0*/  @P0 LDS.128 R44, [R0+0x30] ;  /* 0x00003000002c0984 */ /* 0x0004a20000000c00 */
[C---:B------:R-:W-:Y:S04]  /*8fe0*/  ISETP.NE.AND P0, PT, R88.reuse, 0x4, PT ;  /* 0x000000045800780c */ /* 0x040fe80003f05270 */
[----:B-1----:R-:W-:Y:S02]  /*8ff0*/  SEL R5, RZ, 0x1, P0 ;  /* 0x00000001ff057807 */ /* 0x002fe40000000000 */
[----:B------:R-:W-:Y:S02]  /*9000*/  SEL R88, R88, RZ, P0 ;  /* 0x000000ff58587207 */ /* 0x000fe40000000000 */
[----:B------:R-:W-:Y:S02]  /*9010*/  LOP3.LUT R90, R90, R5, RZ, 0x3c, !PT ;  /* 0x000000055a5a7212 */ /* 0x000fe400078e3cff */
.L_x_147:
[----:B------:R-:W-:Y:S05]  /*9020*/  BSYNC B1 ;  /* 0x0000000000017941 */ /* 0x000fea0003800000 */
.L_x_146:
        /* <DEDUP_REMOVED lines=21> */
.L_x_151:
[----:B----4-:R-:W-:Y:S01]  /*9180*/  LOP3.LUT R20, R56, 0xffffe000, RZ, 0xc0, !PT ;  /* 0xffffe00038147812 */ /* 0x010fe200078ec0ff */
        /* <DEDUP_REMOVED lines=11> */
[----:B-1----:R-:W1:Y:S10]  /*9240*/  LDTM.x16 R4, tmem[UR4+0x40] ;  /* 0x00004004000479ee */ /* 0x002e740008240000 */
        /* <DEDUP_REMOVED lines=31> */
[----:B------:R1:W-:Y:S01]  /*9440*/  STS.128 [R79], R36 ;  /* 0x000000244f007388 */ /* 0x0003e20000000c00 */
        /* <DEDUP_REMOVED lines=45> */
[----:B------:R-:W-:Y:S02]  /*9720*/  UIADD3 UR8, UP0, UPT, UR52, 0x680, URZ ;  /* 0x0000068034087890 */ /* 0x000fe4000ff1e0ff */
[----:B------:R-:W-:Y:S02]  /*9730*/  UIADD3 UR5, UPT, UPT, UR41, 0x40, URZ ;  /* 0x0000004029057890 */ /* 0x000fe4000fffe0ff */
[----:B------:R-:W-:Y:S01]  /*9740*/  MOV R73, UR10 ;  /* 0x0000000a00497c02 */ /* 0x000fe20008000f00 */
[----:B------:R-:W-:Y:S01]  /*9750*/  UIADD3.X UR9, UPT, UPT, URZ, UR53, URZ, UP0, !UPT ;  /* 0x00000035ff097290 */ /* 0x000fe200087fe4ff */
[----:B------:R-:W-:Y:S02]  /*9760*/  UMOV UR6, UR42 ;  /* 0x0000002a00067c82 */ /* 0x000fe40008000000 */
[----:B------:R-:W-:Y:S01]  /*9770*/  R2UR UR4, R73 ;  /* 0x00000000490472ca */ /* 0x000fe200000e0000 */
[----:B------:R-:W-:Y:S11]  /*9780*/  UMOV UR7, UR36 ;  /* 0x0000002400077c82 */ /* 0x000ff60008000000 */
[----:B------:R-:W-:Y:S01]  /*9790*/  @!UPT UIADD3 URZ, UPT, UPT, URZ, URZ, URZ ;  /* 0x000000fffffff290 */ /* 0x000fe2000fffe0ff */
[----:B------:R2:W-:Y:S01]  /*97a0*/  UTMASTG.3D [UR4], [UR8] ;  /* 0x00000004080073b5 */ /* 0x0005e20008010000 */
[----:B------:R0:W-:Y:S01]  /*97b0*/  UTMACMDFLUSH ;  /* 0x00000000000079b7 */ /* 0x0001e20000000000 */
[----:B--2---:R-:W-:Y:S04]  /*97c0*/  DEPBAR.LE SB0, 0x1 ;  /* 0x000080400000791a */ /* 0x004fe80000000000 */
.L_x_153:
[----:B------:R-:W-:Y:S05]  /*97d0*/  BSYNC.RECONVERGENT B0 ;  /* 0x0000000000007941 */ /* 0x000fea0003800200 */
.L_x_152:
        /* <DEDUP_REMOVED lines=21> */
.L_x_157:
[----:B------:R-:W-:Y:S05]  /*9930*/  BSYNC B0 ;  /* 0x0000000000007941 */ /* 0x000fea0003800000 */
.L_x_156:
        /* <DEDUP_REMOVED lines=11> */
.L_x_155:
[----:B------:R-:W-:Y:S05]  /*99f0*/  BSYNC B1 ;  /* 0x0000000000017941 */ /* 0x000fea0003800000 */
.L_x_154:
        /* <DEDUP_REMOVED lines=21> */
.L_x_159:
        /* <DEDUP_REMOVED lines=98> */
.L_x_161:
[----:B------:R-:W-:Y:S05]  /*a170*/  BSYNC.RECONVERGENT B0 ;  /* 0x0000000000007941 */ /* 0x000fea0003800200 */
.L_x_160:
        /* <DEDUP_REMOVED lines=21> */
.L_x_165:
[----:B------:R-:W-:Y:S05]  /*a2d0*/  BSYNC B0 ;  /* 0x0000000000007941 */ /* 0x000fea0003800000 */
.L_x_164:
        /* <DEDUP_REMOVED lines=11> */
.L_x_163:
[----:B------:R-:W-:Y:S05]  /*a390*/  BSYNC B1 ;  /* 0x0000000000017941 */ /* 0x000fea0003800000 */
.L_x_162:
        /* <DEDUP_REMOVED lines=21> */
.L_x_167:
        /* <DEDUP_REMOVED lines=98> */
.L_x_169:
[----:B------:R-:W-:Y:S05]  /*ab10*/  BSYNC.RECONVERGENT B0 ;  /* 0x0000000000007941 */ /* 0x000fea0003800200 */
.L_x_168:
        /* <DEDUP_REMOVED lines=13> */
[C---:B------:R-:W-:Y:S01]  /*abf0*/  @P1 IMAD R3, R88.reuse, 0x2000, R79 ;  /* 0x0000200058031824 */ /* 0x040fe200078e024f */
[C---:B------:R-:W-:Y:S01]  /*ac00*/  @P1 LEA R0, R88.reuse, R77, 0xd ;  /* 0x0000004d58001211 */ /* 0x040fe200078e68ff */
[C---:B------:R-:W-:Y:S02]  /*ac10*/  @P1 IMAD R2, R88.reuse, 0x2000, R78 ;  /* 0x0000200058021824 */ /* 0x040fe400078e024e */
[----:B------:R-:W-:Y:S01]  /*ac20*/  @P1 IMAD R88, R88, 0x2000, R85 ;  /* 0x0000200058581824 */ /* 0x000fe200078e0255 */
[----:B------:R-:W-:Y:S06]  /*ac30*/  @P0 BRA `(.L_x_173) ;  /* 0x00000000000c0947 */ /* 0x000fec0003800000 */
[----:B-1----:R-:W-:Y:S04]  /*ac40*/  SHF.L.U32 R5, R90, 0x1f, RZ ;  /* 0x0000001f5a057819 */ /* 0x002fe800000006ff */
[----:B------:R-:W1:Y:S02]  /*ac50*/  SYNCS.PHASECHK.TRANS64.TRYWAIT P0, [R92+URZ+0x30], R5 ;  /* 0x000030055c0075a7 */ /* 0x000e6400080011ff */
[----:B-1----:R-:W-:Y:S05]  /*ac60*/  @!P0 BRA `(.L_x_174) ;  /* 0x0000001800888947 */ /* 0x002fea0003800000 */
.L_x_173:
[----:B------:R-:W-:Y:S05]  /*ac70*/  BSYNC B0 ;  /* 0x0000000000007941 */ /* 0x000fea0003800000 */
.L_x_172:
[----:B------:R-:W-:Y:S11]  /*ac80*/  ISETP.NE.AND P0, PT, R89, RZ, PT ;  /* 0x000000ff5900720c */ /* 0x000ff60003f05270 */
[----:B------:R-:W-:Y:S02]  /*ac90*/  @!UPT UIADD3 URZ, UPT, UPT, URZ, URZ, URZ ;  /* 0x000000fffffff290 */ /* 0x000fe4000fffe0ff */
[----:B------:R2:W4:Y:S04]  /*aca0*/  @P0 LDS.128 R56, [R3] ;  /* 0x0000000003380984 */ /* 0x0005280000000c00 */
[----:B------:R2:W1:Y:S04]  /*acb0*/  @P0 LDS.128 R52, [R2+0x10] ;  /* 0x0000100002340984 */ /* 0x0004680000000c00 */
[----:B------:R2:W1:Y:S04]  /*acc0*/  @P0 LDS.128 R48, [R0+0x20] ;  /* 0x0000200000300984 */ /* 0x0004680000000c00 */
[----:B------:R2:W1:Y:S02]  /*acd0*/  @P0 LDS.128 R44, [R88+0x30] ;  /* 0x00003000582c0984 */ /* 0x0004640000000c00 */
.L_x_171:
[----:B------:R-:W-:Y:S05]  /*ace0*/  BSYNC B1 ;  /* 0x0000000000017941 */ /* 0x000fea0003800000 */
.L_x_170:
        /* <DEDUP_REMOVED lines=21> */
.L_x_175:
[----:B------:R-:W-:Y:S01]  /*ae40*/  ISETP.NE.AND P0, PT, R81, RZ, PT ;  /* 0x000000ff5100720c */ /* 0x000fe20003f05270 */
[----:B------:R-:W-:Y:S05]  /*ae50*/  WARPSYNC.ALL ;  /* 0x0000000000007948 */ /* 0x000fea0003800000 */
[----:B------:R-:W-:Y:S01]  /*ae60*/  R2UR UR4, R34 ;  /* 0x00000000220472ca */ /* 0x000fe200000e0000 */
[----:B------:R-:W-:Y:S01]  /*ae70*/  VIADD R87, R87, 0xc0 ;  /* 0x000000c057577836 */ /* 0x000fe20000000000 */
[----:B----4-:R-:W-:Y:S01]  /*ae80*/  LOP3.LUT R0, R56, 0xffffe000, RZ, 0xc0, !PT ;  /* 0xffffe00038007812 */ /* 0x010fe200078ec0ff */
[----:B------:R-:W-:Y:S01]  /*ae90*/  BSSY.RECONVERGENT B0, `(.L_x_176) ;  /* 0x0000059000007945 */ /* 0x000fe20003800200 */
[----:B------:R-:W-:Y:S02]  /*aea0*/  LOP3.LUT R2, R57, 0xffffe000, RZ, 0xc0, !PT ;  /* 0xffffe00039027812 */ /* 0x000fe400078ec0ff */
[----:B------:R-:W-:Y:S02]  /*aeb0*/  LOP3.LUT R3, R58, 0xffffe000, RZ, 0xc0, !PT ;  /* 0xffffe0003a037812 */ /* 0x000fe400078ec0ff */
[----:B------:R-:W-:Y:S02]  /*aec0*/  LOP3.LUT R20, R59, 0xffffe000, RZ, 0xc0, !PT ;  /* 0xffffe0003b147812 */ /* 0x000fe400078ec0ff */
[----:B-1----:R-:W-:Y:S02]  /*aed0*/  LOP3.LUT R21, R52, 0xffffe000, RZ, 0xc0, !PT ;  /* 0xffffe00034157812 */ /* 0x002fe400078ec0ff */
[----:B------:R-:W-:Y:S01]  /*aee0*/  LOP3.LUT R36, R53, 0xffffe000, RZ, 0xc0, !PT ;  /* 0xffffe00035247812 */ /* 0x000fe200078ec0ff */
[----:B------:R-:W1:Y:S01]  /*aef0*/  LDTM.x16 R4, tmem[UR4+0x70] ;  /* 0x00007004000479ee */ /* 0x000e620008240000 */
[----:B------:R-:W-:Y:S01]  /*af00*/  LOP3.LUT R37, R54, 0xffffe000, RZ, 0xc0, !PT ;  /* 0xffffe00036257812 */ /* 0x000fe200078ec0ff */
[----:B------:R-:W-:Y:S01]  /*af10*/  NOP ;  /* 0x0000000000007918 */ /* 0x000fe20000000000 */
[----:B------:R-:W-:Y:S02]  /*af20*/  LOP3.LUT R38, R55, 0xffffe000, RZ, 0xc0, !PT ;  /* 0xffffe00037267812 */ /* 0x000fe400078ec0ff */
[----:B------:R-:W-:Y:S02]  /*af30*/  LOP3.LUT R87, R87, 0xfefffff8, RZ, 0xc0, !PT ;  /* 0xfefffff857577812 */ /* 0x000fe400078ec0ff */
[----:B------:R-:W-:Y:S02]  /*af40*/  LOP3.LUT R39, R48, 0xffffe000, RZ, 0xc0, !PT ;  /* 0xffffe00030277812 */ /* 0x000fe400078ec0ff */
[----:B------:R-:W-:Y:S01]  /*af50*/  LOP3.LUT R40, R49, 0xffffe000, RZ, 0xc0, !PT ;  /* 0xffffe00031287812 */ /* 0x000fe200078ec0ff */
[----:B-1----:R1:W-:Y:S01]  /*af60*/  SYNCS.ARRIVE.TRANS64.RED.A1T0 RZ, [R87+URZ], RZ ;  /* 0x000000ff57ff79a7 */ /* 0x0023e200081004ff */
[----:B------:R-:W-:Y:S02]  /*af70*/  LOP3.LUT R41, R50, 0xffffe000, RZ, 0xc0, !PT ;  /* 0xffffe00032297812 */ /* 0x000fe400078ec0ff */
[----:B------:R-:W-:Y:S02]  /*af80*/  LOP3.LUT R42, R51, 0xffffe000, RZ, 0xc0, !PT ;  /* 0xffffe000332a7812 */ /* 0x000fe400078ec0ff */
[----:B------:R-:W-:Y:S02]  /*af90*/  LOP3.LUT R43, R44, 0xffffe000, RZ, 0xc0, !PT ;  /* 0xffffe0002c2b7812 */ /* 0x000fe400078ec0ff */
[----:B------:R-:W-:Y:S02]  /*afa0*/  LOP3.LUT R44, R45, 0xffffe000, RZ, 0xc0, !PT ;  /* 0xffffe0002d2c7812 */ /* 0x000fe400078ec0ff */
[----:B------:R-:W-:Y:S02]  /*afb0*/  LOP3.LUT R45, R46, 0xffffe000, RZ, 0xc0, !PT ;  /* 0xffffe0002e2d7812 */ /* 0x000fe400078ec0ff */
[----:B------:R-:W-:Y:S01]  /*afc0*/  LOP3.LUT R46, R47, 0xffffe000, RZ, 0xc0, !PT ;  /* 0xffffe0002f2e7812 */ /* 0x000fe200078ec0ff */
[C---:B------:R-:W-:Y:S01]  /*afd0*/  FMUL R4, R32.reuse, R4 ;  /* 0x0000000420047220 */ /* 0x040fe20000400000 */
[C---:B------:R-:W-:Y:S01]  /*afe0*/  FMUL R5, R32.reuse, R5 ;  /* 0x0000000520057220 */ /* 0x040fe20000400000 */
[C---:B------:R-:W-:Y:S01]  /*aff0*/  FMUL R6, R32.reuse, R6 ;  /* 0x0000000620067220 */ /* 0x040fe20000400000 */
[C---:B------:R-:W-:Y:S01]  /*b000*/  FMUL R7, R32.reuse, R7 ;  /* 0x0000000720077220 */ /* 0x040fe20000400000 */
[C---:B------:R-:W-:Y:S01]  /*b010*/  FFMA R4, R35.reuse, R0, R4 ;  /* 0x0000000023047223 */ /* 0x040fe20000000004 */
[C---:B------:R-:W-:Y:S01]  /*b020*/  FFMA R5, R35.reuse, R2, R5 ;  /* 0x0000000223057223 */ /* 0x040fe20000000005 */
[C---:B------:R-:W-:Y:S01]  /*b030*/  FFMA R6, R35.reuse, R3, R6 ;  /* 0x0000000323067223 */ /* 0x040fe20000000006 */
[C---:B------:R-:W-:Y:S01]  /*b040*/  FFMA R7, R35.reuse, R20, R7 ;  /* 0x0000001423077223 */ /* 0x040fe20000000007 */
[C---:B------:R-:W-:Y:S01]  /*b050*/  FMUL R8, R32.reuse, R8 ;  /* 0x0000000820087220 */ /* 0x040fe20000400000 */
        /* <DEDUP_REMOVED lines=9> */
[----:B------:R-:W-:Y:S01]  /*b0f0*/  F2FP.TF32.F32.PACK_B R7, R7 ;  /* 0x00000007ff07723e */ /* 0x000fe200024050ff */
[C---:B------:R-:W-:Y:S01]  /*b100*/  FFMA R11, R35.reuse, R38, R11 ;  /* 0x00000026230b7223 */ /* 0x040fe2000000000b */
[C---:B------:R-:W-:Y:S01]  /*b110*/  FMUL R12, R32.reuse, R12 ;  /* 0x0000000c200c7220 */ /* 0x040fe20000400000 */
[----:B------:R-:W-:Y:S01]  /*b120*/  F2FP.TF32.F32.PACK_B R8, R8 ;  /* 0x00000008ff08723e */ /* 0x000fe200024050ff */
[C---:B------:R-:W-:Y:S01]  /*b130*/  FMUL R13, R32.reuse, R13 ;  /* 0x0000000d200d7220 */ /* 0x040fe20000400000 */
[----:B------:R1:W-:Y:S01]  /*b140*/  STS.128 [R79+0x6000], R4 ;  /* 0x006000044f007388 */ /* 0x0003e20000000c00 */
        /* <DEDUP_REMOVED lines=8> */
[C---:B------:R-:W-:Y:S01]  /*b1d0*/  FFMA R15, R35.reuse, R42, R15 ;  /* 0x0000002a230f7223 */ /* 0x040fe2000000000f */
[C---:B------:R-:W-:Y:S01]  /*b1e0*/  FMUL R16, R32.reuse, R16 ;  /* 0x0000001020107220 */ /* 0x040fe20000400000 */
[----:B------:R-:W-:Y:S01]  /*b1f0*/  F2FP.TF32.F32.PACK_B R12, R12 ;  /* 0x0000000cff0c723e */ /* 0x000fe200024050ff */
[----:B------:R1:W-:Y:S01]  /*b200*/  STS.128 [R78+0x6010], R8 ;  /* 0x006010084e007388 */ /* 0x0003e20000000c00 */
[C---:B------:R-:W-:Y:S01]  /*b210*/  FMUL R17, R32.reuse, R17 ;  /* 0x0000001120117220 */ /* 0x040fe20000400000 */
[C---:B------:R-:W-:Y:S01]  /*b220*/  FMUL R18, R32.reuse, R18 ;  /* 0x0000001220127220 */ /* 0x040fe20000400000 */
[----:B------:R-:W-:Y:S01]  /*b230*/  FMUL R19, R32, R19 ;  /* 0x0000001320137220 */ /* 0x000fe20000400000 */
[----:B------:R-:W-:Y:S01]  /*b240*/  F2FP.TF32.F32.PACK_B R13, R13 ;  /* 0x0000000dff0d723e */ /* 0x000fe200024050ff */
[C---:B------:R-:W-:Y:S01]  /*b250*/  FFMA R16, R35.reuse, R43, R16 ;  /* 0x0000002b23107223 */ /* 0x040fe20000000010 */
[----:B------:R-:W-:Y:S01]  /*b260*/  F2FP.TF32.F32.PACK_B R14, R14 ;  /* 0x0000000eff0e723e */ /* 0x000fe200024050ff */
[C---:B------:R-:W-:Y:S01]  /*b270*/  FFMA R17, R35.reuse, R44, R17 ;  /* 0x0000002c23117223 */ /* 0x040fe20000000011 */
[----:B------:R-:W-:Y:S01]  /*b280*/  F2FP.TF32.F32.PACK_B R15, R15 ;  /* 0x0000000fff0f723e */ /* 0x000fe200024050ff */
[C---:B------:R-:W-:Y:S01]  /*b290*/  FFMA R18, R35.reuse, R45, R18 ;  /* 0x0000002d23127223 */ /* 0x040fe20000000012 */
[----:B------:R-:W-:Y:S01]  /*b2a0*/  FFMA R19, R35, R46, R19 ;  /* 0x0000002e23137223 */ /* 0x000fe20000000013 */
[----:B------:R-:W-:Y:S02]  /*b2b0*/  F2FP.TF32.F32.PACK_B R16, R16 ;  /* 0x00000010ff10723e */ /* 0x000fe400024050ff */
[----:B------:R1:W-:Y:S01]  /*b2c0*/  STS.128 [R77+0x6020], R12 ;  /* 0x0060200c4d007388 */ /* 0x0003e20000000c00 */
[----:B------:R-:W-:Y:S02]  /*b2d0*/  F2FP.TF32.F32.PACK_B R17, R17 ;  /* 0x00000011ff11723e */ /* 0x000fe400024050ff */
        /* <DEDUP_REMOVED lines=20> */
.L_x_177:
[----:B------:R-:W-:Y:S05]  /*b420*/  BSYNC.RECONVERGENT B0 ;  /* 0x0000000000007941 */ /* 0x000fea0003800200 */
.L_x_176:
[----:B------:R-:W-:Y:S01]  /*b430*/  BAR.SYNC.DEFER_BLOCKING 0x1, 0x80 ;  /* 0x0042000000007b1d */ /* 0x000fe20000010000 */
[----:B------:R-:W-:Y:S01]  /*b440*/  UISETP.NE.AND UP0, UPT, UR49, -0x8, UPT ;  /* 0xfffffff83100788c */ /* 0x000fe2000bf05270 */
[----:B------:R-:W-:Y:S08]  /*b450*/  IADD3 R0, PT, PT, R30, 0x1, RZ ;  /* 0x000000011e007810 */ /* 0x000ff00007ffe0ff */
[----:B------:R-:W-:Y:S05]  /*b460*/  BRA.U !UP0, `(.L_x_178) ;  /* 0x0000000108287547 */ /* 0x000fea000b800000 */
[----:B------:R-:W-:Y:S01]  /*b470*/  ISETP.NE.AND P0, PT, R86, RZ, PT ;  /* 0x000000ff5600720c */ /* 0x000fe20003f05270 */
[----:B------:R-:W-:Y:S01]  /*b480*/  IMAD.U32 R3, RZ, RZ, UR51 ;  /* 0x00000033ff037e24 */ /* 0x000fe2000f8e00ff */
[----:B------:R-:W-:Y:S01]  /*b490*/  UIADD3 UR51, UPT, UPT, UR51, 0x1, URZ ;  /* 0x0000000133337890 */ /* 0x000fe2000fffe0ff */
[----:B------:R-:W-:Y:S03]  /*b4a0*/  IMAD.U32 R2, RZ, RZ, UR37 ;  /* 0x00000025ff027e24 */ /* 0x000fe6000f8e00ff */
[----:B------:R-:W-:Y:S04]  /*b4b0*/  UISETP.NE.AND UP0, UPT, UR51, 0x4, UPT ;  /* 0x000000043300788c */ /* 0x000fe8000bf05270 */
[----:B------:R-:W-:Y:S03]  /*b4c0*/  USEL UR51, UR51, URZ, UP0 ;  /* 0x000000ff33337287 */ /* 0x000fe60008000000 */
[----:B------:R-:W-:Y:S05]  /*b4d0*/  @P0 LEA R3, R3, UR48, 0x3 ;  /* 0x0000003003030c11 */ /* 0x000fea000f8e18ff */
[----:B------:R-:W-:Y:S05]  /*b4e0*/  @P0 VIADD R3, R3, 0x50 ;  /* 0x0000005003030836 */ /* 0x000fea0000000000 */
[----:B------:R-:W-:Y:S04]  /*b4f0*/  @P0 PRMT R2, R2, 0x654, R3 ;  /* 0x0000065402020816 */ /* 0x000fe80000000003 */
[----:B------:R2:W-:Y:S03]  /*b500*/  @P0 SYNCS.ARRIVE.TRANS64.RED.A1T0 RZ, [R2+URZ], RZ ;  /* 0x000000ff02ff09a7 */ /* 0x0005e600081004ff */
.L_x_178:
[----:B------:R-:W-:Y:S01]  /*b510*/  ISETP.NE.AND P2, PT, R82, RZ, PT ;  /* 0x000000ff5200720c */ /* 0x000fe20003f45270 */
[----:B------:R-:W-:Y:S01]  /*b520*/  UIADD3 UR49, UPT, UPT, UR49, 0x8, URZ ;  /* 0x0000000831317890 */ /* 0x000fe2000fffe0ff */
[----:B------:R-:W-:Y:S01]  /*b530*/  ISETP.NE.AND P0, PT, R84, 0x2, PT ;  /* 0x000000025400780c */ /* 0x000fe20003f05270 */
[----:B------:R-:W-:Y:S01]  /*b540*/  IMAD.IADD R20, R29, 0x1, R66 ;  /* 0x000000011d147824 */ /* 0x000fe200078e0242 */
[----:B------:R-:W-:Y:S01]  /*b550*/  ISETP.NE.AND P1, PT, R0, 0x4, PT ;  /* 0x000000040000780c */ /* 0x000fe20003f25270 */
[----:B------:R-:W-:Y:S01]  /*b560*/  IMAD.IADD R21, R31, 0x1, R68 ;  /* 0x000000011f157824 */ /* 0x000fe200078e0244 */
[----:B--2---:R-:W-:Y:S02]  /*b570*/  SEL R2, RZ, 0x1, P0 ;  /* 0x00000001ff027807 */ /* 0x004fe40000000000 */
[----:B------:R-:W-:Y:S02]  /*b580*/  SEL R3, RZ, 0x1, P1 ;  /* 0x00000001ff037807 */ /* 0x000fe40000800000 */
[----:B------:R-:W-:Y:S02]  /*b590*/  LOP3.LUT R75, R75, R2, RZ, 0x3c, !PT ;  /* 0x000000024b4b7212 */ /* 0x000fe400078e3cff */
[----:B------:R-:W-:Y:S02]  /*b5a0*/  LOP3.LUT R76, R76, R3, RZ, 0x3c, !PT ;  /* 0x000000034c4c7212 */ /* 0x000fe400078e3cff */
[----:B------:R-:W-:Y:S02]  /*b5b0*/  @P2 R2UR UR36, R74 ;  /* 0x000000004a2422ca */ /* 0x000fe400000e0000 */
[----:B------:R-:W-:Y:S02]  /*b5c0*/  SEL R84, R84, RZ, P0 ;  /* 0x000000ff54547207 */ /* 0x000fe40000000000 */
[----:B------:R-:W-:Y:S01]  /*b5d0*/  SEL R30, R0, RZ, P1 ;  /* 0x000000ff001e7207 */ /* 0x000fe20000800000 */
[----:B------:R-:W-:Y:S10]  /*b5e0*/  @P2 BRA `(.L_x_179) ;  /* 0xffffffa400ac2947 */ /* 0x000ff4000383ffff */
[----:B------:R-:W-:-:S09]  /*b5f0*/  UISETP.NE.AND UP0, UPT, UR50, URZ, UPT ;  /* 0x000000ff3200728c */ /* 0x000fd2000bf05270 */
[----:B------:R-:W-:Y:S05]  /*b600*/  BRA.U !UP0, `(.L_x_180) ;  /* 0x0000000108487547 */ /* 0x000fea000b800000 */
[----:B------:R-:W2:Y:S02]  /*b610*/  LDCU.64 UR4, c[0x0][0x890] ;  /* 0x00011200ff0477ac */ /* 0x000ea40008000a00 */
[----:B--2---:R-:W-:-:S04]  /*b620*/  UISETP.NE.U32.AND UP0, UPT, UR4, URZ, UPT ;  /* 0x000000ff0400728c */ /* 0x004fc8000bf05070 */
[----:B------:R-:W-:-:S09]  /*b630*/  UISETP.NE.AND.EX UP0, UPT, UR5, URZ, UPT, UP0 ;  /* 0x000000ff0500728c */ /* 0x000fd2000bf05300 */
[----:B------:R-:W-:Y:S05]  /*b640*/  BRA.U UP0, `(.L_x_181) ;  /* 0x00000001000c7547 */ /* 0x000fea000b800000 */
[----:B------:R-:W-:-:S13]  /*b650*/  FSETP.NEU.AND P0, PT, R35, RZ, PT ;  /* 0x000000ff2300720b */ /* 0x000fda0003f0d000 */
[----:B------:R-:W-:Y:S05]  /*b660*/  @!P0 EXIT ;  /* 0x000000000000894d */ /* 0x000fea0003800000 */
[----:B------:R-:W-:Y:S05]  /*b670*/  BRA `(.L_x_180) ;  /* 0x00000000002c7947 */ /* 0x000fea0003800000 */
.L_x_181:
[----:B------:R-:W-:Y:S01]  /*b680*/  ISETP.NE.AND P0, PT, R83, RZ, PT ;  /* 0x000000ff5300720c */ /* 0x000fe20003f05270 */
[----:B------:R-:W-:-:S12]  /*b690*/  BSSY.RECONVERGENT B0, `(.L_x_180) ;  /* 0x0000009000007945 */ /* 0x000fd80003800200 */
[----:B------:R-:W-:Y:S05]  /*b6a0*/  @P0 BRA `(.L_x_182) ;  /* 0x0000000000140947 */ /* 0x000fea0003800000 */
[----:B------:R-:W2:Y:S02]  /*b6b0*/  LDCU.64 UR4, c[0x0][0x888] ;  /* 0x00011100ff0477ac */ /* 0x000ea40008000a00 */
[----:B--2---:R-:W-:-:S04]  /*b6c0*/  ISETP.NE.U32.AND P0, PT, RZ, UR4, PT ;  /* 0x00000004ff007c0c */ /* 0x004fc8000bf05070 */
[----:B------:R-:W-:-:S13]  /*b6d0*/  ISETP.NE.AND.EX P0, PT, RZ, UR5, PT, P0 ;  /* 0x00000005ff007c0c */ /* 0x000fda000bf05300 */
[----:B------:R-:W-:Y:S05]  /*b6e0*/  @!P0 EXIT ;  /* 0x000000000000894d */ /* 0x000fea0003800000 */
[----:B------:R-:W-:Y:S05]  /*b6f0*/  BRA `(.L_x_183) ;  /* 0x0000000000087947 */ /* 0x000fea0003800000 */
.L_x_182:
[----:B------:R-:W-:-:S13]  /*b700*/  FSETP.NEU.AND P0, PT, R35, RZ, PT ;  /* 0x000000ff2300720b */ /* 0x000fda0003f0d000 */
[----:B------:R-:W-:Y:S05]  /*b710*/  @!P0 EXIT ;  /* 0x000000000000894d */ /* 0x000fea0003800000 */
.L_x_183:
[----:B------:R-:W-:Y:S05]  /*b720*/  BSYNC.RECONVERGENT B0 ;  /* 0x0000000000007941 */ /* 0x000fea0003800200 */
.L_x_180:
[----:B------:R-:W-:Y:S01]  /*b730*/  ULEA UR4, UR51, UR48, 0x3 ;  /* 0x0000003033047291 */ /* 0x000fe2000f8e18ff */
[----:B------:R-:W-:-:S04]  /*b740*/  DEPBAR.LE SB0, 0x0 ;  /* 0x000080000000791a */ /* 0x000fc80000000000 */
[----:B------:R-:W-:-:S04]  /*b750*/  UIADD3 UR4, UPT, UPT, UR4, 0x50, URZ ;  /* 0x0000005004047890 */ /* 0x000fc8000fffe0ff */
[----:B------:R-:W-:-:S09]  /*b760*/  UPRMT UR4, UR37, 0x654, UR4 ;  /* 0x0000065425047896 */ /* 0x000fd20008000004 */
[----:B------:R-:W-:Y:S01]  /*b770*/  SYNCS.ARRIVE.TRANS64.RED.A1T0 RZ, [UR4], RZ ;  /* 0x000000ffffff79a7 */ /* 0x000fe20008100404 */
[----:B------:R-:W-:Y:S05]  /*b780*/  EXIT ;  /* 0x000000000000794d */ /* 0x000fea0003800000 */
.L_x_24:
[----:B--2---:R2:W4:Y:S02]  /*b790*/  SYNCS.PHASECHK.TRANS64.TRYWAIT P0, [R3+URZ+0xf0], R2 ;  /* 0x0000f002030075a7 */ /* 0x00452400080011ff */
[----:B----4-:R-:W-:Y:S05]  /*b7a0*/  @!P0 NANOSLEEP.SYNCS 0x989680 ;  /* 0x009896800000895d */ /* 0x010fea0003900000 */
[----:B------:R-:W4:Y:S02]  /*b7b0*/  @!P0 SYNCS.PHASECHK.TRANS64 P0, [R3+URZ+0xf0], R2 ;  /* 0x0000f002030085a7 */ /* 0x000f2400080010ff */
[----:B----4-:R-:W-:Y:S05]  /*b7c0*/  @!P0 BRA `(.L_x_24) ;  /* 0xfffffffc00f08947 */ /* 0x010fea000383ffff */
[----:B------:R-:W-:Y:S05]  /*b7d0*/  BRA `(.L_x_184) ;  /* 0xffffff6000087947 */ /* 0x000fea000383ffff */
.L_x_27:
[----:B-1----:R-:W-:-:S07]  /*b7e0*/  MOV R2, UR33 ;  /* 0x0000002100027c02 */ /* 0x002fce0008000f00 */
.L_x_185:
[----:B-1----:R1:W2:Y:S02]  /*b7f0*/  SYNCS.PHASECHK.TRANS64.TRYWAIT P0, [R2+URZ+0x18], R5 ;  /* 0x00001805020075a7 */ /* 0x0022a400080011ff */
[----:B--2---:R-:W-:Y:S05]  /*b800*/  @!P0 NANOSLEEP.SYNCS 0x989680 ;  /* 0x009896800000895d */ /* 0x004fea0003900000 */
[----:B------:R-:W2:Y:S02]  /*b810*/  @!P0 SYNCS.PHASECHK.TRANS64 P0, [R2+URZ+0x18], R5 ;  /* 0x00001805020085a7 */ /* 0x000ea400080010ff */
[----:B--2---:R-:W-:Y:S05]  /*b820*/  @!P0 BRA `(.L_x_185) ;  /* 0xfffffffc00f08947 */ /* 0x004fea000383ffff */
[----:B------:R-:W-:Y:S05]  /*b830*/  BRA `(.L_x_26) ;  /* 0xffffff6000707947 */ /* 0x000fea000383ffff */
.L_x_34:
[----:B-1----:R-:W-:-:S07]  /*b840*/  MOV R2, UR33 ;  /* 0x0000002100027c02 */ /* 0x002fce0008000f00 */
.L_x_186:
[----:B-1----:R1:W2:Y:S02]  /*b850*/  SYNCS.PHASECHK.TRANS64.TRYWAIT P0, [R2+URZ+0x18], R5 ;  /* 0x00001805020075a7 */ /* 0x0022a400080011ff */
[----:B--2---:R-:W-:Y:S05]  /*b860*/  @!P0 NANOSLEEP.SYNCS 0x989680 ;  /* 0x009896800000895d */ /* 0x004fea0003900000 */
[----:B------:R-:W2:Y:S02]  /*b870*/  @!P0 SYNCS.PHASECHK.TRANS64 P0, [R2+URZ+0x18], R5 ;  /* 0x00001805020085a7 */ /* 0x000ea400080010ff */
[----:B--2---:R-:W-:Y:S05]  /*b880*/  @!P0 BRA `(.L_x_186) ;  /* 0xfffffffc00f08947 */ /* 0x004fea000383ffff */
[----:B------:R-:W-:Y:S05]  /*b890*/  BRA `(.L_x_33) ;  /* 0xffffff64005c7947 */ /* 0x000fea000383ffff */
.L_x_39:
[----:B-1----:R1:W2:Y:S02]  /*b8a0*/  SYNCS.PHASECHK.TRANS64.TRYWAIT P0, [R2+URZ+0x80], R3 ;  /* 0x00008003020075a7 */ /* 0x0022a400080011ff */
[----:B--2---:R-:W-:Y:S05]  /*b8b0*/  @!P0 NANOSLEEP.SYNCS 0x989680 ;  /* 0x009896800000895d */ /* 0x004fea0003900000 */
[----:B------:R-:W2:Y:S02]  /*b8c0*/  @!P0 SYNCS.PHASECHK.TRANS64 P0, [R2+URZ+0x80], R3 ;  /* 0x00008003020085a7 */ /* 0x000ea400080010ff */
[----:B--2---:R-:W-:Y:S05]  /*b8d0*/  @!P0 BRA `(.L_x_39) ;  /* 0xfffffffc00f08947 */ /* 0x004fea000383ffff */
[----:B------:R-:W-:Y:S05]  /*b8e0*/  BRA `(.L_x_187) ;  /* 0xffffff6800287947 */ /* 0x000fea000383ffff */
.L_x_43:
[----:B---3--:R-:W-:-:S07]  /*b8f0*/  MOV R0, UR4 ;  /* 0x0000000400007c02 */ /* 0x008fce0008000f00 */
.L_x_188:
[----:B-1----:R1:W2:Y:S02]  /*b900*/  SYNCS.PHASECHK.TRANS64.TRYWAIT P0, [R0+URZ], R3 ;  /* 0x00000003000075a7 */ /* 0x0022a400080011ff */
[----:B--2---:R-:W-:Y:S05]  /*b910*/  @!P0 NANOSLEEP.SYNCS 0x989680 ;  /* 0x009896800000895d */ /* 0x004fea0003900000 */
[----:B------:R-:W2:Y:S02]  /*b920*/  @!P0 SYNCS.PHASECHK.TRANS64 P0, [R0+URZ], R3 ;  /* 0x00000003000085a7 */ /* 0x000ea400080010ff */
[----:B--2---:R-:W-:Y:S05]  /*b930*/  @!P0 BRA `(.L_x_188) ;  /* 0xfffffffc00f08947 */ /* 0x004fea000383ffff */
[----:B------:R-:W-:Y:S05]  /*b940*/  BRA `(.L_x_189) ;  /* 0xffffff6c00987947 */ /* 0x000fea000383ffff */
.L_x_44:
[----:B---3--:R-:W-:-:S07]  /*b950*/  MOV R0, UR4 ;  /* 0x0000000400007c02 */ /* 0x008fce0008000f00 */
.L_x_190:
[----:B-1----:R1:W2:Y:S02]  /*b960*/  SYNCS.PHASECHK.TRANS64.TRYWAIT P0, [R0+URZ], R3 ;  /* 0x00000003000075a7 */ /* 0x0022a400080011ff */
[----:B--2---:R-:W-:Y:S05]  /*b970*/  @!P0 NANOSLEEP.SYNCS 0x989680 ;  /* 0x009896800000895d */ /* 0x004fea0003900000 */
[----:B------:R-:W2:Y:S02]  /*b980*/  @!P0 SYNCS.PHASECHK.TRANS64 P0, [R0+URZ], R3 ;  /* 0x00000003000085a7 */ /* 0x000ea400080010ff */
[----:B--2---:R-:W-:Y:S05]  /*b990*/  @!P0 BRA `(.L_x_190) ;  /* 0xfffffffc00f08947 */ /* 0x004fea000383ffff */
[----:B------:R-:W-:Y:S05]  /*b9a0*/  BRA `(.L_x_191) ;  /* 0xffffff6c00a47947 */ /* 0x000fea000383ffff */
.L_x_47:
[----:B-1----:R1:W2:Y:S02]  /*b9b0*/  SYNCS.PHASECHK.TRANS64.TRYWAIT P0, [R0+URZ+0xe0], R5 ;  /* 0x0000e005000075a7 */ /* 0x0022a400080011ff */
[----:B--2---:R-:W-:Y:S05]  /*b9c0*/  @!P0 NANOSLEEP.SYNCS 0x989680 ;  /* 0x009896800000895d */ /* 0x004fea0003900000 */
[----:B------:R-:W2:Y:S02]  /*b9d0*/  @!P0 SYNCS.PHASECHK.TRANS64 P0, [R0+URZ+0xe0], R5 ;  /* 0x0000e005000085a7 */ /* 0x000ea400080010ff */
[----:B--2---:R-:W-:Y:S05]  /*b9e0*/  @!P0 BRA `(.L_x_47) ;  /* 0xfffffffc00f08947 */ /* 0x004fea000383ffff */
[----:B------:R-:W-:Y:S05]  /*b9f0*/  BRA `(.L_x_192) ;  /* 0xffffff7000047947 */ /* 0x000fea000383ffff */
.L_x_48:
[----:B------:R-:W-:-:S07]  /*ba00*/  MOV R0, UR5 ;  /* 0x0000000500007c02 */ /* 0x000fce0008000f00 */
.L_x_193:
[----:B-1----:R1:W2:Y:S02]  /*ba10*/  SYNCS.PHASECHK.TRANS64.TRYWAIT P0, [R0+URZ+0x90], R7 ;  /* 0x00009007000075a7 */ /* 0x0022a400080011ff */
[----:B--2---:R-:W-:Y:S05]  /*ba20*/  @!P0 NANOSLEEP.SYNCS 0x989680 ;  /* 0x009896800000895d */ /* 0x004fea0003900000 */
[----:B------:R-:W2:Y:S02]  /*ba30*/  @!P0 SYNCS.PHASECHK.TRANS64 P0, [R0+URZ+0x90], R7 ;  /* 0x00009007000085a7 */ /* 0x000ea400080010ff */
[----:B--2---:R-:W-:Y:S05]  /*ba40*/  @!P0 BRA `(.L_x_193) ;  /* 0xfffffffc00f08947 */ /* 0x004fea000383ffff */
[----:B------:R-:W-:Y:S05]  /*ba50*/  BRA `(.L_x_194) ;  /* 0xffffff7000147947 */ /* 0x000fea000383ffff */
.L_x_49:
[----:B-1----:R1:W2:Y:S02]  /*ba60*/  SYNCS.PHASECHK.TRANS64.TRYWAIT P1, [R0+URZ+0x80], R5 ;  /* 0x00008005000075a7 */ /* 0x0022a400080211ff */
[----:B--2---:R-:W-:Y:S05]  /*ba70*/  @!P1 NANOSLEEP.SYNCS 0x989680 ;  /* 0x009896800000995d */ /* 0x004fea0003900000 */
[----:B------:R-:W2:Y:S02]  /*ba80*/  @!P1 SYNCS.PHASECHK.TRANS64 P1, [R0+URZ+0x80], R5 ;  /* 0x00008005000095a7 */ /* 0x000ea400080210ff */
[----:B--2---:R-:W-:Y:S05]  /*ba90*/  @!P1 BRA `(.L_x_49) ;  /* 0xfffffffc00f09947 */ /* 0x004fea000383ffff */
[----:B------:R-:W-:Y:S05]  /*baa0*/  BRA `(.L_x_195) ;  /* 0xffffff7000447947 */ /* 0x000fea000383ffff */
.L_x_52:
[----:B------:R-:W-:-:S07]  /*bab0*/  MOV R0, UR5 ;  /* 0x0000000500007c02 */ /* 0x000fce0008000f00 */
.L_x_196:
[----:B-1----:R1:W2:Y:S02]  /*bac0*/  SYNCS.PHASECHK.TRANS64.TRYWAIT P0, [R0+URZ+0x90], R3 ;  /* 0x00009003000075a7 */ /* 0x0022a400080011ff */
[----:B--2---:R-:W-:Y:S05]  /*bad0*/  @!P0 NANOSLEEP.SYNCS 0x989680 ;  /* 0x009896800000895d */ /* 0x004fea0003900000 */
[----:B------:R-:W2:Y:S02]  /*bae0*/  @!P0 SYNCS.PHASECHK.TRANS64 P0, [R0+URZ+0x90], R3 ;  /* 0x00009003000085a7 */ /* 0x000ea400080010ff */
[----:B--2---:R-:W-:Y:S05]  /*baf0*/  @!P0 BRA `(.L_x_196) ;  /* 0xfffffffc00f08947 */ /* 0x004fea000383ffff */
[----:B------:R-:W-:Y:S05]  /*bb00*/  BRA `(.L_x_51) ;  /* 0xffffff7000987947 */ /* 0x000fea000383ffff */
.L_x_61:
[----:B-1----:R-:W-:-:S04]  /*bb10*/  MOV R4, UR6 ;  /* 0x0000000600047c02 */ /* 0x002fc80008000f00 */
[----:B------:R1:W2:Y:S03]  /*bb20*/  SYNCS.PHASECHK.TRANS64.TRYWAIT P0, [R4+URZ+0x8], R5 ;  /* 0x00000805040075a7 */ /* 0x0002a600080011ff */
[----:B--2---:R-:W-:Y:S05]  /*bb30*/  @!P0 NANOSLEEP.SYNCS 0x989680 ;  /* 0x009896800000895d */ /* 0x004fea0003900000 */
[----:B------:R-:W2:Y:S02]  /*bb40*/  @!P0 SYNCS.PHASECHK.TRANS64 P0, [R4+URZ+0x8], R5 ;  /* 0x00000805040085a7 */ /* 0x000ea400080010ff */
[----:B--2---:R-:W-:Y:S05]  /*bb50*/  @!P0 BRA `(.L_x_61) ;  /* 0xfffffffc00ec8947 */ /* 0x004fea000383ffff */
[----:B------:R-:W-:Y:S05]  /*bb60*/  BRA `(.L_x_60) ;  /* 0xffffff74004c7947 */ /* 0x000fea000383ffff */
.L_x_63:
[----:B------:R-:W-:Y:S01]  /*bb70*/  BSSY B0, `(.L_x_197) ;  /* 0x0000006000007945 */ /* 0x000fe20003800000 */
[----:B------:R-:W-:-:S07]  /*bb80*/  MOV R15, 0xffffffff ;  /* 0xffffffff000f7802 */ /* 0x000fce0000000f00 */
[----:B-1---5:R-:W-:Y:S05]  /*bb90*/  WARPSYNC.COLLECTIVE R15, `(.L_x_198) ;  /* 0x000000000f0c7348 */ /* 0x022fea0003c00000 */
[----:B------:R-:W-:Y:S02]  /*bba0*/  ELECT P6, UR79, PT ;  /* 0x00000000004f782f */ /* 0x000fe400038c0000 */
[----:B------:R-:W-:Y:S01]  /*bbb0*/  MOV R14, UR79 ;  /* 0x0000004f000e7c02 */ /* 0x000fe20008000f00 */
[----:B-1---5:R-:W-:Y:S10]  /*bbc0*/  ENDCOLLECTIVE ;  /* 0x000000000000791b */ /* 0x022ff40003800000 */
.L_x_198:
[----:B------:R-:W-:Y:S05]  /*bbd0*/  BSYNC B0 ;  /* 0x0000000000007941 */ /* 0x000fea0003800000 */
.L_x_197:
[----:B------:R-:W-:Y:S05]  /*bbe0*/  BRA `(.L_x_199) ;  /* 0xffffff74007c7947 */ /* 0x000fea000383ffff */
.L_x_65:
[----:B-1----:R-:W-:-:S04]  /*bbf0*/  MOV R2, UR6 ;  /* 0x0000000600027c02 */ /* 0x002fc80008000f00 */
[----:B------:R1:W2:Y:S03]  /*bc00*/  SYNCS.PHASECHK.TRANS64.TRYWAIT P0, [R2+URZ+0x8], R3 ;  /* 0x00000803020075a7 */ /* 0x0002a600080011ff */
[----:B--2---:R-:W-:Y:S05]  /*bc10*/  @!P0 NANOSLEEP.SYNCS 0x989680 ;  /* 0x009896800000895d */ /* 0x004fea0003900000 */
[----:B------:R-:W2:Y:S02]  /*bc20*/  @!P0 SYNCS.PHASECHK.TRANS64 P0, [R2+URZ+0x8], R3 ;  /* 0x00000803020085a7 */ /* 0x000ea400080010ff */
[----:B--2---:R-:W-:Y:S05]  /*bc30*/  @!P0 BRA `(.L_x_65) ;  /* 0xfffffffc00ec8947 */ /* 0x004fea000383ffff */
[----:B------:R-:W-:Y:S05]  /*bc40*/  BRA `(.L_x_64) ;  /* 0xffffff7400807947 */ /* 0x000fea000383ffff */
.L_x_66:
[----:B-1----:R1:W2:Y:S02]  /*bc50*/  SYNCS.PHASECHK.TRANS64.TRYWAIT P0, [R0+URZ+0x80], R5 ;  /* 0x00008005000075a7 */ /* 0x0022a400080011ff */
[----:B--2---:R-:W-:Y:S05]  /*bc60*/  @!P0 NANOSLEEP.SYNCS 0x989680 ;  /* 0x009896800000895d */ /* 0x004fea0003900000 */
[----:B------:R-:W2:Y:S02]  /*bc70*/  @!P0 SYNCS.PHASECHK.TRANS64 P0, [R0+URZ+0x80], R5 ;  /* 0x00008005000085a7 */ /* 0x000ea400080010ff */
[----:B--2---:R-:W-:Y:S05]  /*bc80*/  @!P0 BRA `(.L_x_66) ;  /* 0xfffffffc00f08947 */ /* 0x004fea000383ffff */
[----:B------:R-:W-:Y:S05]  /*bc90*/  BRA `(.L_x_200) ;  /* 0xffffff78008c7947 */ /* 0x000fea000383ffff */
.L_x_68:
[----:B------:R-:W-:-:S07]  /*bca0*/  MOV R0, UR8 ;  /* 0x0000000800007c02 */ /* 0x000fce0008000f00 */
.L_x_201:
[----:B-1----:R1:W2:Y:S02]  /*bcb0*/  SYNCS.PHASECHK.TRANS64.TRYWAIT P0, [R0+URZ+0xc0], R5 ;  /* 0x0000c005000075a7 */ /* 0x0022a400080011ff */
[----:B--2---:R-:W-:Y:S05]  /*bcc0*/  @!P0 NANOSLEEP.SYNCS 0x989680 ;  /* 0x009896800000895d */ /* 0x004fea0003900000 */
[----:B------:R-:W2:Y:S02]  /*bcd0*/  @!P0 SYNCS.PHASECHK.TRANS64 P0, [R0+URZ+0xc0], R5 ;  /* 0x0000c005000085a7 */ /* 0x000ea400080010ff */
[----:B--2---:R-:W-:Y:S05]  /*bce0*/  @!P0 BRA `(.L_x_201) ;  /* 0xfffffffc00f08947 */ /* 0x004fea000383ffff */
[----:B------:R-:W-:Y:S05]  /*bcf0*/  BRA `(.L_x_202) ;  /* 0xffffff7800d87947 */ /* 0x000fea000383ffff */
.L_x_71:
[----:B------:R-:W-:Y:S07]  /*bd00*/  MOV R0, UR14 ;  /* 0x0000000e00007c02 */ /* 0x000fee0008000f00 */
.L_x_203:
[----:B-1----:R1:W2:Y:S02]  /*bd10*/  SYNCS.PHASECHK.TRANS64.TRYWAIT P0, [R0+URZ], R5 ;  /* 0x00000005000075a7 */ /* 0x0022a400080011ff */
[----:B--2---:R-:W-:Y:S05]  /*bd20*/  @!P0 NANOSLEEP.SYNCS 0x989680 ;  /* 0x009896800000895d */ /* 0x004fea0003900000 */
[----:B------:R-:W2:Y:S02]  /*bd30*/  @!P0 SYNCS.PHASECHK.TRANS64 P0, [R0+URZ], R5 ;  /* 0x00000005000085a7 */ /* 0x000ea400080010ff */
[----:B--2---:R-:W-:Y:S05]  /*bd40*/  @!P0 BRA `(.L_x_203) ;  /* 0xfffffffc00f08947 */ /* 0x004fea000383ffff */
[----:B------:R-:W-:Y:S05]  /*bd50*/  BRA `(.L_x_70) ;  /* 0xffffff7800ec7947 */ /* 0x000fea000383ffff */
.L_x_75:
[----:B-1----:R-:W-:-:S07]  /*bd60*/  MOV R0, UR8 ;  /* 0x0000000800007c02 */ /* 0x002fce0008000f00 */
.L_x_204:
[----:B-1----:R1:W2:Y:S02]  /*bd70*/  SYNCS.PHASECHK.TRANS64.TRYWAIT P0, [R0+URZ], R3 ;  /* 0x00000003000075a7 */ /* 0x0022a400080011ff */
[----:B--2---:R-:W-:Y:S05]  /*bd80*/  @!P0 NANOSLEEP.SYNCS 0x989680 ;  /* 0x009896800000895d */ /* 0x004fea0003900000 */
[----:B------:R-:W2:Y:S02]  /*bd90*/  @!P0 SYNCS.PHASECHK.TRANS64 P0, [R0+URZ], R3 ;  /* 0x00000003000085a7 */ /* 0x000ea400080010ff */
[----:B--2---:R-:W-:Y:S05]  /*bda0*/  @!P0 BRA `(.L_x_204) ;  /* 0xfffffffc00f08947 */ /* 0x004fea000383ffff */
[----:B------:R-:W-:Y:S05]  /*bdb0*/  BRA `(.L_x_205) ;  /* 0xffffff8000307947 */ /* 0x000fea000383ffff */
.L_x_76:
[----:B------:R-:W-:-:S07]  /*bdc0*/  MOV R0, UR8 ;  /* 0x0000000800007c02 */ /* 0x000fce0008000f00 */
.L_x_206:
[----:B-1----:R1:W2:Y:S02]  /*bdd0*/  SYNCS.PHASECHK.TRANS64.TRYWAIT P0, [R0+URZ], R3 ;  /* 0x00000003000075a7 */ /* 0x0022a400080011ff */
[----:B--2---:R-:W-:Y:S05]  /*bde0*/  @!P0 NANOSLEEP.SYNCS 0x989680 ;  /* 0x009896800000895d */ /* 0x004fea0003900000 */
[----:B------:R-:W2:Y:S02]  /*bdf0*/  @!P0 SYNCS.PHASECHK.TRANS64 P0, [R0+URZ], R3 ;  /* 0x00000003000085a7 */ /* 0x000ea400080010ff */
[----:B--2---:R-:W-:Y:S05]  /*be00*/  @!P0 BRA `(.L_x_206) ;  /* 0xfffffffc00f08947 */ /* 0x004fea000383ffff */
[----:B------:R-:W-:Y:S05]  /*be10*/  BRA `(.L_x_207) ;  /* 0xffffff80003c7947 */ /* 0x000fea000383ffff */
.L_x_77:
[----:B------:R-:W-:-:S07]  /*be20*/  MOV R0, UR8 ;  /* 0x0000000800007c02 */ /* 0x000fce0008000f00 */
.L_x_208:
[----:B-1----:R1:W2:Y:S02]  /*be30*/  SYNCS.PHASECHK.TRANS64.TRYWAIT P0, [R0+URZ], R3 ;  /* 0x00000003000075a7 */ /* 0x0022a400080011ff */
[----:B--2---:R-:W-:Y:S05]  /*be40*/  @!P0 NANOSLEEP.SYNCS 0x989680 ;  /* 0x009896800000895d */ /* 0x004fea0003900000 */
[----:B------:R-:W2:Y:S02]  /*be50*/  @!P0 SYNCS.PHASECHK.TRANS64 P0, [R0+URZ], R3 ;  /* 0x00000003000085a7 */ /* 0x000ea400080010ff */
[----:B--2---:R-:W-:Y:S05]  /*be60*/  @!P0 BRA `(.L_x_208) ;  /* 0xfffffffc00f08947 */ /* 0x004fea000383ffff */
[----:B------:R-:W-:Y:S05]  /*be70*/  BRA `(.L_x_209) ;  /* 0xffffff8000487947 */ /* 0x000fea000383ffff */
.L_x_80:
[----:B------:R-:W-:-:S07]  /*be80*/  MOV R0, UR7 ;  /* 0x0000000700007c02 */ /* 0x000fce0008000f00 */
.L_x_210:
[----:B-1----:R1:W2:Y:S02]  /*be90*/  SYNCS.PHASECHK.TRANS64.TRYWAIT P1, [R0+URZ+0x100], R3 ;  /* 0x00010003000075a7 */ /* 0x0022a400080211ff */
[----:B--2---:R-:W-:Y:S05]  /*bea0*/  @!P1 NANOSLEEP.SYNCS 0x989680 ;  /* 0x009896800000995d */ /* 0x004fea0003900000 */
[----:B------:R-:W2:Y:S02]  /*beb0*/  @!P1 SYNCS.PHASECHK.TRANS64 P1, [R0+URZ+0x100], R3 ;  /* 0x00010003000095a7 */ /* 0x000ea400080210ff */
[----:B--2---:R-:W-:Y:S05]  /*bec0*/  @!P1 BRA `(.L_x_210) ;  /* 0xfffffffc00f09947 */ /* 0x004fea000383ffff */
[----:B------:R-:W-:Y:S05]  /*bed0*/  BRA `(.L_x_211) ;  /* 0xffffff8000947947 */ /* 0x000fea000383ffff */
.L_x_85:
[----:B--2---:R2:W4:Y:S02]  /*bee0*/  SYNCS.PHASECHK.TRANS64.TRYWAIT P0, [R0+URZ+0x80], R3 ;  /* 0x00008003000075a7 */ /* 0x00452400080011ff */
[----:B----4-:R-:W-:Y:S05]  /*bef0*/  @!P0 NANOSLEEP.SYNCS 0x989680 ;  /* 0x009896800000895d */ /* 0x010fea0003900000 */
[----:B------:R-:W4:Y:S02]  /*bf00*/  @!P0 SYNCS.PHASECHK.TRANS64 P0, [R0+URZ+0x80], R3 ;  /* 0x00008003000085a7 */ /* 0x000f2400080010ff */
[----:B----4-:R-:W-:Y:S05]  /*bf10*/  @!P0 BRA `(.L_x_85) ;  /* 0xfffffffc00f08947 */ /* 0x010fea000383ffff */
[----:B------:R-:W-:Y:S05]  /*bf20*/  BRA `(.L_x_212) ;  /* 0xffffff8400a07947 */ /* 0x000fea000383ffff */
.L_x_88:
[----:B------:R-:W-:Y:S07]  /*bf30*/  MOV R0, UR7 ;  /* 0x0000000700007c02 */ /* 0x000fee0008000f00 */
.L_x_213:
[----:B--2---:R2:W4:Y:S02]  /*bf40*/  SYNCS.PHASECHK.TRANS64.TRYWAIT P0, [R0+URZ+0x78], R3 ;  /* 0x00007803000075a7 */ /* 0x00452400080011ff */
[----:B----4-:R-:W-:Y:S05]  /*bf50*/  @!P0 NANOSLEEP.SYNCS 0x989680 ;  /* 0x009896800000895d */ /* 0x010fea0003900000 */
[----:B------:R-:W4:Y:S02]  /*bf60*/  @!P0 SYNCS.PHASECHK.TRANS64 P0, [R0+URZ+0x78], R3 ;  /* 0x00007803000085a7 */ /* 0x000f2400080010ff */
[----:B----4-:R-:W-:Y:S05]  /*bf70*/  @!P0 BRA `(.L_x_213) ;  /* 0xfffffffc00f08947 */ /* 0x010fea000383ffff */
[----:B------:R-:W-:Y:S05]  /*bf80*/  BRA `(.L_x_87) ;  /* 0xffffff8800807947 */ /* 0x000fea000383ffff */
.L_x_91:
[----:B------:R-:W-:Y:S07]  /*bf90*/  MOV R3, UR7 ;  /* 0x0000000700037c02 */ /* 0x000fee0008000f00 */
.L_x_214:
[----:B-1----:R1:W2:Y:S02]  /*bfa0*/  SYNCS.PHASECHK.TRANS64.TRYWAIT P0, [R3+URZ+0x50], R12 ;  /* 0x0000500c030075a7 */ /* 0x0022a400080011ff */
[----:B--2---:R-:W-:Y:S05]  /*bfb0*/  @!P0 NANOSLEEP.SYNCS 0x989680 ;  /* 0x009896800000895d */ /* 0x004fea0003900000 */
[----:B------:R-:W2:Y:S02]  /*bfc0*/  @!P0 SYNCS.PHASECHK.TRANS64 P0, [R3+URZ+0x50], R12 ;  /* 0x0000500c030085a7 */ /* 0x000ea400080010ff */
[----:B--2---:R-:W-:Y:S05]  /*bfd0*/  @!P0 BRA `(.L_x_214) ;  /* 0xfffffffc00f08947 */ /* 0x004fea000383ffff */
[----:B------:R-:W-:Y:S05]  /*bfe0*/  BRA `(.L_x_215) ;  /* 0xffffff8800fc7947 */ /* 0x000fea000383ffff */
.L_x_92:
[----:B-1----:R-:W-:Y:S07]  /*bff0*/  MOV R3, UR7 ;  /* 0x0000000700037c02 */ /* 0x002fee0008000f00 */
.L_x_216:
[----:B-1----:R1:W2:Y:S02]  /*c000*/  SYNCS.PHASECHK.TRANS64.TRYWAIT P0, [R3+URZ+0x58], R12 ;  /* 0x0000580c030075a7 */ /* 0x0022a400080011ff */
[----:B--2---:R-:W-:Y:S05]  /*c010*/  @!P0 NANOSLEEP.SYNCS 0x989680 ;  /* 0x009896800000895d */ /* 0x004fea0003900000 */
[----:B------:R-:W2:Y:S02]  /*c020*/  @!P0 SYNCS.PHASECHK.TRANS64 P0, [R3+URZ+0x58], R12 ;  /* 0x0000580c030085a7 */ /* 0x000ea400080010ff */
[----:B--2---:R-:W-:Y:S05]  /*c030*/  @!P0 BRA `(.L_x_216) ;  /* 0xfffffffc00f08947 */ /* 0x004fea000383ffff */
[----:B------:R-:W-:Y:S05]  /*c040*/  BRA `(.L_x_217) ;  /* 0xffffff8c003c7947 */ /* 0x000fea000383ffff */
.L_x_93:
[----:B-1----:R-:W-:Y:S07]  /*c050*/  MOV R3, UR7 ;  /* 0x0000000700037c02 */ /* 0x002fee0008000f00 */
.L_x_218:
[----:B-1----:R1:W2:Y:S02]  /*c060*/  SYNCS.PHASECHK.TRANS64.TRYWAIT P0, [R3+URZ+0x60], R12 ;  /* 0x0000600c030075a7 */ /* 0x0022a400080011ff */
[----:B--2---:R-:W-:Y:S05]  /*c070*/  @!P0 NANOSLEEP.SYNCS 0x989680 ;  /* 0x009896800000895d */ /* 0x004fea0003900000 */
[----:B------:R-:W2:Y:S02]  /*c080*/  @!P0 SYNCS.PHASECHK.TRANS64 P0, [R3+URZ+0x60], R12 ;  /* 0x0000600c030085a7 */ /* 0x000ea400080010ff */
[----:B--2---:R-:W-:Y:S05]  /*c090*/  @!P0 BRA `(.L_x_218) ;  /* 0xfffffffc00f08947 */ /* 0x004fea000383ffff */
[----:B------:R-:W-:Y:S05]  /*c0a0*/  BRA `(.L_x_219) ;  /* 0xffffff8c00807947 */ /* 0x000fea000383ffff */
.L_x_94:
[----:B-1----:R-:W-:Y:S07]  /*c0b0*/  MOV R3, UR7 ;  /* 0x0000000700037c02 */ /* 0x002fee0008000f00 */
.L_x_220:
[----:B-1----:R1:W2:Y:S02]  /*c0c0*/  SYNCS.PHASECHK.TRANS64.TRYWAIT P0, [R3+URZ+0x68], R12 ;  /* 0x0000680c030075a7 */ /* 0x0022a400080011ff */
[----:B--2---:R-:W-:Y:S05]  /*c0d0*/  @!P0 NANOSLEEP.SYNCS 0x989680 ;  /* 0x009896800000895d */ /* 0x004fea0003900000 */
[----:B------:R-:W2:Y:S02]  /*c0e0*/  @!P0 SYNCS.PHASECHK.TRANS64 P0, [R3+URZ+0x68], R12 ;  /* 0x0000680c030085a7 */ /* 0x000ea400080010ff */
[----:B--2---:R-:W-:Y:S05]  /*c0f0*/  @!P0 BRA `(.L_x_220) ;  /* 0xfffffffc00f08947 */ /* 0x004fea000383ffff */
[----:B------:R-:W-:Y:S05]  /*c100*/  BRA `(.L_x_221) ;  /* 0xffffff8c00c87947 */ /* 0x000fea000383ffff */
.L_x_95:
[----:B-1----:R-:W-:Y:S07]  /*c110*/  MOV R3, UR7 ;  /* 0x0000000700037c02 */ /* 0x002fee0008000f00 */
.L_x_222:
[----:B-1----:R1:W2:Y:S02]  /*c120*/  SYNCS.PHASECHK.TRANS64.TRYWAIT P0, [R3+URZ+0x50], R20 ;  /* 0x00005014030075a7 */ /* 0x0022a400080011ff */
[----:B--2---:R-:W-:Y:S05]  /*c130*/  @!P0 NANOSLEEP.SYNCS 0x989680 ;  /* 0x009896800000895d */ /* 0x004fea0003900000 */
[----:B------:R-:W2:Y:S02]  /*c140*/  @!P0 SYNCS.PHASECHK.TRANS64 P0, [R3+URZ+0x50], R20 ;  /* 0x00005014030085a7 */ /* 0x000ea400080010ff */
[----:B--2---:R-:W-:Y:S05]  /*c150*/  @!P0 BRA `(.L_x_222) ;  /* 0xfffffffc00f08947 */ /* 0x004fea000383ffff */
[----:B------:R-:W-:Y:S05]  /*c160*/  BRA `(.L_x_223) ;  /* 0xffffff9000147947 */ /* 0x000fea000383ffff */
.L_x_96:
[----:B-1----:R-:W-:Y:S07]  /*c170*/  MOV R3, UR7 ;  /* 0x0000000700037c02 */ /* 0x002fee0008000f00 */
.L_x_224:
[----:B-1----:R1:W2:Y:S02]  /*c180*/  SYNCS.PHASECHK.TRANS64.TRYWAIT P0, [R3+URZ+0x58], R20 ;  /* 0x00005814030075a7 */ /* 0x0022a400080011ff */
[----:B--2---:R-:W-:Y:S05]  /*c190*/  @!P0 NANOSLEEP.SYNCS 0x989680 ;  /* 0x009896800000895d */ /* 0x004fea0003900000 */
[----:B------:R-:W2:Y:S02]  /*c1a0*/  @!P0 SYNCS.PHASECHK.TRANS64 P0, [R3+URZ+0x58], R20 ;  /* 0x00005814030085a7 */ /* 0x000ea400080010ff */
[----:B--2---:R-:W-:Y:S05]  /*c1b0*/  @!P0 BRA `(.L_x_224) ;  /* 0xfffffffc00f08947 */ /* 0x004fea000383ffff */
[----:B------:R-:W-:Y:S05]  /*c1c0*/  BRA `(.L_x_225) ;  /* 0xffffff90005c7947 */ /* 0x000fea000383ffff */
.L_x_97:
[----:B-1----:R-:W-:Y:S07]  /*c1d0*/  MOV R3, UR7 ;  /* 0x0000000700037c02 */ /* 0x002fee0008000f00 */
.L_x_226:
[----:B-1----:R1:W2:Y:S02]  /*c1e0*/  SYNCS.PHASECHK.TRANS64.TRYWAIT P0, [R3+URZ+0x60], R20 ;  /* 0x00006014030075a7 */ /* 0x0022a400080011ff */
[----:B--2---:R-:W-:Y:S05]  /*c1f0*/  @!P0 NANOSLEEP.SYNCS 0x989680 ;  /* 0x009896800000895d */ /* 0x004fea0003900000 */
[----:B------:R-:W2:Y:S02]  /*c200*/  @!P0 SYNCS.PHASECHK.TRANS64 P0, [R3+URZ+0x60], R20 ;  /* 0x00006014030085a7 */ /* 0x000ea400080010ff */
[----:B--2---:R-:W-:Y:S05]  /*c210*/  @!P0 BRA `(.L_x_226) ;  /* 0xfffffffc00f08947 */ /* 0x004fea000383ffff */
[----:B------:R-:W-:Y:S05]  /*c220*/  BRA `(.L_x_227) ;  /* 0xffffff9000a47947 */ /* 0x000fea000383ffff */
.L_x_98:
[----:B------:R-:W-:Y:S07]  /*c230*/  MOV R3, UR7 ;  /* 0x0000000700037c02 */ /* 0x000fee0008000f00 */
.L_x_228:
[----:B-1----:R1:W2:Y:S02]  /*c240*/  SYNCS.PHASECHK.TRANS64.TRYWAIT P0, [R3+URZ+0x68], R20 ;  /* 0x00006814030075a7 */ /* 0x0022a400080011ff */
[----:B--2---:R-:W-:Y:S05]  /*c250*/  @!P0 NANOSLEEP.SYNCS 0x989680 ;  /* 0x009896800000895d */ /* 0x004fea0003900000 */
[----:B------:R-:W2:Y:S02]  /*c260*/  @!P0 SYNCS.PHASECHK.TRANS64 P0, [R3+URZ+0x68], R20 ;  /* 0x00006814030085a7 */ /* 0x000ea400080010ff */
[----:B--2---:R-:W-:Y:S05]  /*c270*/  @!P0 BRA `(.L_x_228) ;  /* 0xfffffffc00f08947 */ /* 0x004fea000383ffff */
[----:B------:R-:W-:Y:S05]  /*c280*/  BRA `(.L_x_229) ;  /* 0xffffff94002c7947 */ /* 0x000fea000383ffff */
.L_x_100:
[----:B------:R-:W-:-:S07]  /*c290*/  MOV R3, UR7 ;  /* 0x0000000700037c02 */ /* 0x000fce0008000f00 */
.L_x_230:
[----:B-1----:R1:W4:Y:S02]  /*c2a0*/  SYNCS.PHASECHK.TRANS64.TRYWAIT P0, [R3+URZ+0x50], R12 ;  /* 0x0000500c030075a7 */ /* 0x00232400080011ff */
[----:B----4-:R-:W-:Y:S05]  /*c2b0*/  @!P0 NANOSLEEP.SYNCS 0x989680 ;  /* 0x009896800000895d */ /* 0x010fea0003900000 */
[----:B------:R-:W4:Y:S02]  /*c2c0*/  @!P0 SYNCS.PHASECHK.TRANS64 P0, [R3+URZ+0x50], R12 ;  /* 0x0000500c030085a7 */ /* 0x000f2400080010ff */
[----:B----4-:R-:W-:Y:S05]  /*c2d0*/  @!P0 BRA `(.L_x_230) ;  /* 0xfffffffc00f08947 */ /* 0x010fea000383ffff */
[----:B------:R-:W-:Y:S05]  /*c2e0*/  BRA `(.L_x_231) ;  /* 0xffffff9400947947 */ /* 0x000fea000383ffff */
.L_x_101:
[----:B-1----:R-:W-:-:S07]  /*c2f0*/  MOV R3, UR7 ;  /* 0x0000000700037c02 */ /* 0x002fce0008000f00 */
.L_x_232:
[----:B-1----:R1:W4:Y:S02]  /*c300*/  SYNCS.PHASECHK.TRANS64.TRYWAIT P0, [R3+URZ+0x58], R12 ;  /* 0x0000580c030075a7 */ /* 0x00232400080011ff */
[----:B----4-:R-:W-:Y:S05]  /*c310*/  @!P0 NANOSLEEP.SYNCS 0x989680 ;  /* 0x009896800000895d */ /* 0x010fea0003900000 */
[----:B------:R-:W4:Y:S02]  /*c320*/  @!P0 SYNCS.PHASECHK.TRANS64 P0, [R3+URZ+0x58], R12 ;  /* 0x0000580c030085a7 */ /* 0x000f2400080010ff */
[----:B----4-:R-:W-:Y:S05]  /*c330*/  @!P0 BRA `(.L_x_232) ;  /* 0xfffffffc00f08947 */ /* 0x010fea000383ffff */
[----:B------:R-:W-:Y:S05]  /*c340*/  BRA `(.L_x_233) ;  /* 0xffffff9400847947 */ /* 0x000fea000383ffff */
.L_x_102:
[----:B-1----:R-:W-:-:S07]  /*c350*/  MOV R3, UR7 ;  /* 0x0000000700037c02 */ /* 0x002fce0008000f00 */
.L_x_234:
[----:B-1----:R1:W4:Y:S02]  /*c360*/  SYNCS.PHASECHK.TRANS64.TRYWAIT P0, [R3+URZ+0x60], R12 ;  /* 0x0000600c030075a7 */ /* 0x00232400080011ff */
[----:B----4-:R-:W-:Y:S05]  /*c370*/  @!P0 NANOSLEEP.SYNCS 0x989680 ;  /* 0x009896800000895d */ /* 0x010fea0003900000 */
[----:B------:R-:W4:Y:S02]  /*c380*/  @!P0 SYNCS.PHASECHK.TRANS64 P0, [R3+URZ+0x60], R12 ;  /* 0x0000600c030085a7 */ /* 0x000f2400080010ff */
[----:B----4-:R-:W-:Y:S05]  /*c390*/  @!P0 BRA `(.L_x_234) ;  /* 0xfffffffc00f08947 */ /* 0x010fea000383ffff */
[----:B------:R-:W-:Y:S05]  /*c3a0*/  BRA `(.L_x_235) ;  /* 0xffffff9400787947 */ /* 0x000fea000383ffff */
.L_x_104:
[----:B--2---:R2:W4:Y:S02]  /*c3b0*/  SYNCS.PHASECHK.TRANS64.TRYWAIT P0, [R0+URZ+0x80], R3 ;  /* 0x00008003000075a7 */ /* 0x00452400080011ff */
[----:B----4-:R-:W-:Y:S05]  /*c3c0*/  @!P0 NANOSLEEP.SYNCS 0x989680 ;  /* 0x009896800000895d */ /* 0x010fea0003900000 */
[----:B------:R-:W4:Y:S02]  /*c3d0*/  @!P0 SYNCS.PHASECHK.TRANS64 P0, [R0+URZ+0x80], R3 ;  /* 0x00008003000085a7 */ /* 0x000f2400080010ff */
[----:B----4-:R-:W-:Y:S05]  /*c3e0*/  @!P0 BRA `(.L_x_104) ;  /* 0xfffffffc00f08947 */ /* 0x010fea000383ffff */
[----:B------:R-:W-:Y:S05]  /*c3f0*/  BRA `(.L_x_236) ;  /* 0xffffff98003c7947 */ /* 0x000fea000383ffff */
.L_x_115:
[----:B-1----:R-:W-:Y:S04]  /*c400*/  MOV R2, UR48 ;  /* 0x0000003000027c02 */ /* 0x002fe80008000f00 */
[----:B------:R1:W3:Y:S03]  /*c410*/  SYNCS.PHASECHK.TRANS64.TRYWAIT P1, [R2+URZ+0x30], R3 ;  /* 0x00003003020075a7 */ /* 0x0002e600080211ff */
[----:B---3--:R-:W-:Y:S05]  /*c420*/  @!P1 NANOSLEEP.SYNCS 0x989680 ;  /* 0x009896800000995d */ /* 0x008fea0003900000 */
[----:B------:R-:W3:Y:S02]  /*c430*/  @!P1 SYNCS.PHASECHK.TRANS64 P1, [R2+URZ+0x30], R3 ;  /* 0x00003003020095a7 */ /* 0x000ee400080210ff */
[----:B---3--:R-:W-:Y:S05]  /*c440*/  @!P1 BRA `(.L_x_115) ;  /* 0xfffffffc00ec9947 */ /* 0x008fea000383ffff */
[----:B------:R-:W-:Y:S05]  /*c450*/  BRA `(.L_x_114) ;  /* 0xffffffa400447947 */ /* 0x000fea000383ffff */
.L_x_117:
[----:B-1----:R1:W4:Y:S02]  /*c460*/  SYNCS.PHASECHK.TRANS64.TRYWAIT P0, [R87+URZ+0xa0], R0 ;  /* 0x0000a000570075a7 */ /* 0x00232400080011ff */
[----:B----4-:R-:W-:Y:S05]  /*c470*/  @!P0 NANOSLEEP.SYNCS 0x989680 ;  /* 0x009896800000895d */ /* 0x010fea0003900000 */
[----:B------:R-:W4:Y:S02]  /*c480*/  @!P0 SYNCS.PHASECHK.TRANS64 P0, [R87+URZ+0xa0], R0 ;  /* 0x0000a000570085a7 */ /* 0x000f2400080010ff */
[----:B----4-:R-:W-:Y:S05]  /*c490*/  @!P0 BRA `(.L_x_117) ;  /* 0xfffffffc00f08947 */ /* 0x010fea000383ffff */
[----:B------:R-:W-:Y:S05]  /*c4a0*/  BRA `(.L_x_116) ;  /* 0xffffffa4006c7947 */ /* 0x000fea000383ffff */
.L_x_126:
[----:B-1----:R1:W2:Y:S02]  /*c4b0*/  SYNCS.PHASECHK.TRANS64.TRYWAIT P0, [R3+URZ+0x30], R0 ;  /* 0x00003000030075a7 */ /* 0x0022a400080011ff */
[----:B--2---:R-:W-:Y:S05]  /*c4c0*/  @!P0 NANOSLEEP.SYNCS 0x989680 ;  /* 0x009896800000895d */ /* 0x004fea0003900000 */
[----:B------:R-:W2:Y:S02]  /*c4d0*/  @!P0 SYNCS.PHASECHK.TRANS64 P0, [R3+URZ+0x30], R0 ;  /* 0x00003000030085a7 */ /* 0x000ea400080010ff */
[----:B--2---:R-:W-:Y:S05]  /*c4e0*/  @!P0 BRA `(.L_x_126) ;  /* 0xfffffffc00f08947 */ /* 0x004fea000383ffff */
[----:B------:R-:W-:Y:S05]  /*c4f0*/  BRA `(.L_x_125) ;  /* 0xffffffac00887947 */ /* 0x000fea000383ffff */
.L_x_134:
[----:B-1----:R1:W2:Y:S02]  /*c500*/  SYNCS.PHASECHK.TRANS64.TRYWAIT P0, [R91+URZ+0x30], R6 ;  /* 0x000030065b0075a7 */ /* 0x0022a400080011ff */
[----:B--2---:R-:W-:Y:S05]  /*c510*/  @!P0 NANOSLEEP.SYNCS 0x989680 ;  /* 0x009896800000895d */ /* 0x004fea0003900000 */
[----:B------:R-:W2:Y:S02]  /*c520*/  @!P0 SYNCS.PHASECHK.TRANS64 P0, [R91+URZ+0x30], R6 ;  /* 0x000030065b0085a7 */ /* 0x000ea400080010ff */
[----:B--2---:R-:W-:Y:S05]  /*c530*/  @!P0 BRA `(.L_x_134) ;  /* 0xfffffffc00f08947 */ /* 0x004fea000383ffff */
[----:B------:R-:W-:Y:S05]  /*c540*/  BRA `(.L_x_133) ;  /* 0xffffffb400c87947 */ /* 0x000fea000383ffff */
.L_x_142:
[----:B-1----:R1:W2:Y:S02]  /*c550*/  SYNCS.PHASECHK.TRANS64.TRYWAIT P0, [R91+URZ+0x30], R6 ;  /* 0x000030065b0075a7 */ /* 0x0022a400080011ff */
[----:B--2---:R-:W-:Y:S05]  /*c560*/  @!P0 NANOSLEEP.SYNCS 0x989680 ;  /* 0x009896800000895d */ /* 0x004fea0003900000 */
[----:B------:R-:W2:Y:S02]  /*c570*/  @!P0 SYNCS.PHASECHK.TRANS64 P0, [R91+URZ+0x30], R6 ;  /* 0x000030065b0085a7 */ /* 0x000ea400080010ff */
[----:B--2---:R-:W-:Y:S05]  /*c580*/  @!P0 BRA `(.L_x_142) ;  /* 0xfffffffc00f08947 */ /* 0x004fea000383ffff */
[----:B------:R-:W-:Y:S05]  /*c590*/  BRA `(.L_x_141) ;  /* 0xffffffc0000c7947 */ /* 0x000fea000383ffff */
.L_x_150:
[----:B-1----:R1:W2:Y:S02]  /*c5a0*/  SYNCS.PHASECHK.TRANS64.TRYWAIT P0, [R92+URZ+0x30], R5 ;  /* 0x000030055c0075a7 */ /* 0x0022a400080011ff */
[----:B--2---:R-:W-:Y:S05]  /*c5b0*/  @!P0 NANOSLEEP.SYNCS 0x989680 ;  /* 0x009896800000895d */ /* 0x004fea0003900000 */
[----:B------:R-:W2:Y:S02]  /*c5c0*/  @!P0 SYNCS.PHASECHK.TRANS64 P0, [R92+URZ+0x30], R5 ;  /* 0x000030055c0085a7 */ /* 0x000ea400080010ff */
[----:B--2---:R-:W-:Y:S05]  /*c5d0*/  @!P0 BRA `(.L_x_150) ;  /* 0xfffffffc00f08947 */ /* 0x004fea000383ffff */
[----:B------:R-:W-:Y:S05]  /*c5e0*/  BRA `(.L_x_149) ;  /* 0xffffffc8005c7947 */ /* 0x000fea000383ffff */
.L_x_158:
[----:B-1----:R1:W2:Y:S02]  /*c5f0*/  SYNCS.PHASECHK.TRANS64.TRYWAIT P0, [R92+URZ+0x30], R5 ;  /* 0x000030055c0075a7 */ /* 0x0022a400080011ff */
[----:B--2---:R-:W-:Y:S05]  /*c600*/  @!P0 NANOSLEEP.SYNCS 0x989680 ;  /* 0x009896800000895d */ /* 0x004fea0003900000 */
[----:B------:R-:W2:Y:S02]  /*c610*/  @!P0 SYNCS.PHASECHK.TRANS64 P0, [R92+URZ+0x30], R5 ;  /* 0x000030055c0085a7 */ /* 0x000ea400080010ff */
[----:B--2---:R-:W-:Y:S05]  /*c620*/  @!P0 BRA `(.L_x_158) ;  /* 0xfffffffc00f08947 */ /* 0x004fea000383ffff */
[----:B------:R-:W-:Y:S05]  /*c630*/  BRA `(.L_x_157) ;  /* 0xffffffd000bc7947 */ /* 0x000fea000383ffff */
.L_x_166:
[----:B-1----:R1:W2:Y:S02]  /*c640*/  SYNCS.PHASECHK.TRANS64.TRYWAIT P0, [R92+URZ+0x30], R5 ;  /* 0x000030055c0075a7 */ /* 0x0022a400080011ff */
[----:B--2---:R-:W-:Y:S05]  /*c650*/  @!P0 NANOSLEEP.SYNCS 0x989680 ;  /* 0x009896800000895d */ /* 0x004fea0003900000 */
[----:B------:R-:W2:Y:S02]  /*c660*/  @!P0 SYNCS.PHASECHK.TRANS64 P0, [R92+URZ+0x30], R5 ;  /* 0x000030055c0085a7 */ /* 0x000ea400080010ff */
[----:B--2---:R-:W-:Y:S05]  /*c670*/  @!P0 BRA `(.L_x_166) ;  /* 0xfffffffc00f08947 */ /* 0x004fea000383ffff */
[----:B------:R-:W-:Y:S05]  /*c680*/  BRA `(.L_x_165) ;  /* 0xffffffdc00107947 */ /* 0x000fea000383ffff */
.L_x_174:
[----:B-1----:R1:W2:Y:S02]  /*c690*/  SYNCS.PHASECHK.TRANS64.TRYWAIT P0, [R92+URZ+0x30], R5 ;  /* 0x000030055c0075a7 */ /* 0x0022a400080011ff */
[----:B--2---:R-:W-:Y:S05]  /*c6a0*/  @!P0 NANOSLEEP.SYNCS 0x989680 ;  /* 0x009896800000895d */ /* 0x004fea0003900000 */
[----:B------:R-:W2:Y:S02]  /*c6b0*/  @!P0 SYNCS.PHASECHK.TRANS64 P0, [R92+URZ+0x30], R5 ;  /* 0x000030055c0085a7 */ /* 0x000ea400080010ff */
[----:B--2---:R-:W-:Y:S05]  /*c6c0*/  @!P0 BRA `(.L_x_174) ;  /* 0xfffffffc00f08947 */ /* 0x004fea000383ffff */
[----:B------:R-:W-:Y:S05]  /*c6d0*/  BRA `(.L_x_173) ;  /* 0xffffffe400647947 */ /* 0x000fea000383ffff */
        .weak           $__internal_0_$__cuda_sm10x_tcgen05_guardrail_trap_col_being_dealloced_not_returned_by_alloc
        .type           $__internal_0_$__cuda_sm10x_tcgen05_guardrail_trap_col_being_dealloced_not_returned_by_alloc,@function
        .size           $__internal_0_$__cuda_sm10x_tcgen05_guardrail_trap_col_being_dealloced_not_returned_by_alloc,($__internal_1_$__cuda_sm10x_tcgen05_guardrail_trap_phase_invalid_during_alloc - $__internal_0_$__cuda_sm10x_tcgen05_guardrail_trap_col_being_dealloced_not_returned_by_alloc)
$__internal_0_$__cuda_sm10x_tcgen05_guardrail_trap_col_being_dealloced_not_returned_by_alloc:
[----:B------:R-:W-:Y:S05]  /*c6e0*/  BPT.TRAP 0x1 ;  /* 0x000000040000795c */ /* 0x000fea0000300000 */
[----:B------:R-:W-:-:S04]  /*c6f0*/  HFMA2 R3, -RZ, RZ, 0, 0 ;  /* 0x00000000ff037431 */ /* 0x000fc800000001ff */
[----:B------:R-:W-:Y:S05]  /*c700*/  RET.REL.NODEC R2 `(_ZN7cutlass13device_kernelINS_4gemm6kernel13GemmUniversalIN4cute5tupleIJiiiiEEENS1_10collective13CollectiveMmaINS1_35MainloopSm100TmaUmmaWarpSpecializedILi3ELi2ELi4ENS5_IJNS4_1CILi2EEENSA_ILi1EEESC_EEEEENS5_IJNSA_ILi256EEENSA_ILi128EEENSA_ILi64EEEEEENS_10tfloat32_tENS5_IJlSC_lEEESJ_SK_NS4_8TiledMMAINS4_8MMA_AtomIJNS4_23SM100_MMA_TF32_2x1SM_SSISJ_SJ_fLi256ELi128ELNS4_4UMMA5MajorE0ELSP_0ELNSO_7ScaleInE0ELSQ_0EEEEEENS4_6LayoutINS5_IJSC_SC_SC_EEENS5_IJNSA_ILi0EEESV_SV_EEEEENS5_IJNS4_10UnderscoreESY_SY_EEEEENS4_18SM100_TMA_2SM_LOADENS4_14ComposedLayoutINS4_7SwizzleILi3ELi4ELi3EEENS4_18smem_ptr_flag_bitsILi32EEENST_INS5_IJNSA_ILi8EEENSA_ILi32EEEEEENS5_IJS18_SC_EEEEEEEvNS4_8identityES11_S1C_vS1D_EENS_8epilogue10collective18CollectiveEpilogueINS1F_23Sm100TmaWarpSpecializedILi4ELi2ELi16ELb1ELb0EEEJNS5_IJSG_SG_SH_EEENS5_IJNST_ISG_SC_EENST_INSA_ILi16EEESC_EEEEESJ_SK_SJ_SK_NS1F_6fusion15FusionCallbacksIS1J_NS1P_17LinearCombinationISJ_fSJ_fLNS_15FloatRoundStyleE2EEES1K_S1O_JEEENS4_5SM1004TMEM4LOAD26SM100_TMEM_LOAD_32dp32b16xENS4_13SM90_TMA_LOADENS12_INS13_ILi2ELi4ELi3EEES16_NST_INS5_IJS17_S1M_EEENS5_IJS1M_SC_EEEEEEENS4_39AutoVectorizingCopyWithAssumedAlignmentILi128EEENS4_14SM90_TMA_STOREES24_S26_S26_EEEvvEEEEvNT_6ParamsE) ;  /* 0xffffff38023c7950 */ /* 0x000fea0003c3ffff */
        .weak           $__internal_1_$__cuda_sm10x_tcgen05_guardrail_trap_phase_invalid_during_alloc
        .type           $__internal_1_$__cuda_sm10x_tcgen05_guardrail_trap_phase_invalid_during_alloc,@function
        .size           $__internal_1_$__cuda_sm10x_tcgen05_guardrail_trap_phase_invalid_during_alloc,($__internal_2_$__cuda_sm10x_tcgen05_guardrail_trap_unallocated_columns_being_dealloced - $__internal_1_$__cuda_sm10x_tcgen05_guardrail_trap_phase_invalid_during_alloc)
$__internal_1_$__cuda_sm10x_tcgen05_guardrail_trap_phase_invalid_during_alloc:
[----:B------:R-:W-:Y:S05]  /*c710*/  BPT.TRAP 0x1 ;  /* 0x000000040000795c */ /* 0x000fea0000300000 */
[----:B------:R-:W-:-:S04]  /*c720*/  MOV R3, 0x0 ;  /* 0x0000000000037802 */ /* 0x000fc80000000f00 */
[----:B------:R-:W-:Y:S05]  /*c730*/  RET.REL.NODEC R2 `(_ZN7cutlass13device_kernelINS_4gemm6kernel13GemmUniversalIN4cute5tupleIJiiiiEEENS1_10collective13CollectiveMmaINS1_35MainloopSm100TmaUmmaWarpSpecializedILi3ELi2ELi4ENS5_IJNS4_1CILi2EEENSA_ILi1EEESC_EEEEENS5_IJNSA_ILi256EEENSA_ILi128EEENSA_ILi64EEEEEENS_10tfloat32_tENS5_IJlSC_lEEESJ_SK_NS4_8TiledMMAINS4_8MMA_AtomIJNS4_23SM100_MMA_TF32_2x1SM_SSISJ_SJ_fLi256ELi128ELNS4_4UMMA5MajorE0ELSP_0ELNSO_7ScaleInE0ELSQ_0EEEEEENS4_6LayoutINS5_IJSC_SC_SC_EEENS5_IJNSA_ILi0EEESV_SV_EEEEENS5_IJNS4_10UnderscoreESY_SY_EEEEENS4_18SM100_TMA_2SM_LOADENS4_14ComposedLayoutINS4_7SwizzleILi3ELi4ELi3EEENS4_18smem_ptr_flag_bitsILi32EEENST_INS5_IJNSA_ILi8EEENSA_ILi32EEEEEENS5_IJS18_SC_EEEEEEEvNS4_8identityES11_S1C_vS1D_EENS_8epilogue10collective18CollectiveEpilogueINS1F_23Sm100TmaWarpSpecializedILi4ELi2ELi16ELb1ELb0EEEJNS5_IJSG_SG_SH_EEENS5_IJNST_ISG_SC_EENST_INSA_ILi16EEESC_EEEEESJ_SK_SJ_SK_NS1F_6fusion15FusionCallbacksIS1J_NS1P_17LinearCombinationISJ_fSJ_fLNS_15FloatRoundStyleE2EEES1K_S1O_JEEENS4_5SM1004TMEM4LOAD26SM100_TMEM_LOAD_32dp32b16xENS4_13SM90_TMA_LOADENS12_INS13_ILi2ELi4ELi3EEES16_NST_INS5_IJS17_S1M_EEENS5_IJS1M_SC_EEEEEEENS4_39AutoVectorizingCopyWithAssumedAlignmentILi128EEENS4_14SM90_TMA_STOREES24_S26_S26_EEEvvEEEEvNT_6ParamsE) ;  /* 0xffffff3802307950 */ /* 0x000fea0003c3ffff */
        .weak           $__internal_2_$__cuda_sm10x_tcgen05_guardrail_trap_unallocated_columns_being_dealloced
        .type           $__internal_2_$__cuda_sm10x_tcgen05_guardrail_trap_unallocated_columns_being_dealloced,@function
        .size           $__internal_2_$__cuda_sm10x_tcgen05_guardrail_trap_unallocated_columns_being_dealloced,(.L_x_238 - $__internal_2_$__cuda_sm10x_tcgen05_guardrail_trap_unallocated_columns_being_dealloced)
$__internal_2_$__cuda_sm10x_tcgen05_guardrail_trap_unallocated_columns_being_dealloced:
[----:B------:R-:W-:Y:S05]  /*c740*/  BPT.TRAP 0x1 ;  /* 0x000000040000795c */ /* 0x000fea0000300000 */
[----:B------:R-:W-:-:S04]  /*c750*/  HFMA2 R3, -RZ, RZ, 0, 0 ;  /* 0x00000000ff037431 */ /* 0x000fc800000001ff */
[----:B------:R-:W-:Y:S05]  /*c760*/  RET.REL.NODEC R2 `(_ZN7cutlass13device_kernelINS_4gemm6kernel13GemmUniversalIN4cute5tupleIJiiiiEEENS1_10collective13CollectiveMmaINS1_35MainloopSm100TmaUmmaWarpSpecializedILi3ELi2ELi4ENS5_IJNS4_1CILi2EEENSA_ILi1EEESC_EEEEENS5_IJNSA_ILi256EEENSA_ILi128EEENSA_ILi64EEEEEENS_10tfloat32_tENS5_IJlSC_lEEESJ_SK_NS4_8TiledMMAINS4_8MMA_AtomIJNS4_23SM100_MMA_TF32_2x1SM_SSISJ_SJ_fLi256ELi128ELNS4_4UMMA5MajorE0ELSP_0ELNSO_7ScaleInE0ELSQ_0EEEEEENS4_6LayoutINS5_IJSC_SC_SC_EEENS5_IJNSA_ILi0EEESV_SV_EEEEENS5_IJNS4_10UnderscoreESY_SY_EEEEENS4_18SM100_TMA_2SM_LOADENS4_14ComposedLayoutINS4_7SwizzleILi3ELi4ELi3EEENS4_18smem_ptr_flag_bitsILi32EEENST_INS5_IJNSA_ILi8EEENSA_ILi32EEEEEENS5_IJS18_SC_EEEEEEEvNS4_8identityES11_S1C_vS1D_EENS_8epilogue10collective18CollectiveEpilogueINS1F_23Sm100TmaWarpSpecializedILi4ELi2ELi16ELb1ELb0EEEJNS5_IJSG_SG_SH_EEENS5_IJNST_ISG_SC_EENST_INSA_ILi16EEESC_EEEEESJ_SK_SJ_SK_NS1F_6fusion15FusionCallbacksIS1J_NS1P_17LinearCombinationISJ_fSJ_fLNS_15FloatRoundStyleE2EEES1K_S1O_JEEENS4_5SM1004TMEM4LOAD26SM100_TMEM_LOAD_32dp32b16xENS4_13SM90_TMA_LOADENS12_INS13_ILi2ELi4ELi3EEES16_NST_INS5_IJS17_S1M_EEENS5_IJS1M_SC_EEEEEEENS4_39AutoVectorizingCopyWithAssumedAlignmentILi128EEENS4_14SM90_TMA_STOREES24_S26_S26_EEEvvEEEEvNT_6ParamsE) ;  /* 0xffffff3802247950 */ /* 0x000fea0003c3ffff */
.L_x_237:
[----:B------:R-:W-:-:S00]  /*c770*/  BRA `(.L_x_237) ;  /* 0xfffffffc00fc7947 */ /* 0x000fc0000383ffff */
[----:B------:R-:W-:-:S00]  /*c780*/  NOP ;  /* 0x0000000000007918 */ /* 0x000fc00000000000 */
[----:B------:R-:W-:-:S00]  /*c790*/  NOP ;  /* 0x0000000000007918 */ /* 0x000fc00000000000 */
[----:B------:R-:W-:-:S00]  /*c7a0*/  NOP ;  /* 0x0000000000007918 */ /* 0x000fc00000000000 */
[----:B------:R-:W-:-:S00]  /*c7b0*/  NOP ;  /* 0x0000000000007918 */ /* 0x000fc00000000000 */
[----:B------:R-:W-:-:S00]  /*c7c0*/  NOP ;  /* 0x0000000000007918 */ /* 0x000fc00000000000 */
[----:B------:R-:W-:-:S00]  /*c7d0*/  NOP ;  /* 0x0000000000007918 */ /* 0x000fc00000000000 */
[----:B------:R-:W-:-:S00]  /*c7e0*/  NOP ;  /* 0x0000000000007918 */ /* 0x000fc00000000000 */
[----:B------:R-:W-:-:S00]  /*c7f0*/  NOP ;  /* 0x0000000000007918 */ /* 0x000fc00000000000 */
.L_x_238:


//--------------------- .nv.global.init           --------------------------
	.section	.nv.global.init,"aw",@progbits
.nv.global.init:
	.type		$str$27,@object
	.size		$str$27,($str$28 - $str$27)
$str$27:
        /*0000*/ 	.byte	0x28, 0x61, 0x64, 0x64, 0x72, 0x65, 0x73, 0x73, 0x20, 0x26, 0x20, 0x6d, 0x61, 0x73, 0x6b, 0x29
        /*0010*/ 	.byte	0x20, 0x3d, 0x3d, 0x20, 0x30, 0x00
	.type		$str$28,@object
	.size		$str$28,($str$26 - $str$28)
$str$28:
        /*0016*/ 	.byte	0x2f, 0x74, 0x6d, 0x70, 0x2f, 0x63, 0x75, 0x74, 0x6c, 0x61, 0x73, 0x73, 0x5f, 0x73, 0x77, 0x65
        /*0026*/ 	.byte	0x65, 0x70, 0x5f, 0x73, 0x72, 0x63, 0x2f, 0x69, 0x6e, 0x63, 0x6c, 0x75, 0x64, 0x65, 0x2f, 0x63
        /*0036*/ 	.byte	0x75, 0x74, 0x65, 0x2f, 0x70, 0x6f, 0x69, 0x6e, 0x74, 0x65, 0x72, 0x5f, 0x66, 0x6c, 0x61, 0x67
        /*0046*/ 	.byte	0x67, 0x65, 0x64, 0x2e, 0x68, 0x70, 0x70, 0x00
	.type		$str$26,@object
	.size		$str$26,($str$25 - $str$26)
$str$26:
        /*004e*/ 	.byte	0x2f, 0x74, 0x6d, 0x70, 0x2f, 0x63, 0x75, 0x74, 0x6c, 0x61, 0x73, 0x73, 0x5f, 0x73, 0x77, 0x65
        /*005e*/ 	.byte	0x65, 0x70, 0x5f, 0x73, 0x72, 0x63, 0x2f, 0x69, 0x6e, 0x63, 0x6c, 0x75, 0x64, 0x65, 0x2f, 0x63
        /*006e*/ 	.byte	0x75, 0x74, 0x65, 0x2f, 0x61, 0x74, 0x6f, 0x6d, 0x2f, 0x63, 0x6f, 0x70, 0x79, 0x5f, 0x74, 0x72
        /*007e*/ 	.byte	0x61, 0x69, 0x74, 0x73, 0x5f, 0x73, 0x6d, 0x31, 0x30, 0x30, 0x2e, 0x68, 0x70, 0x70, 0x00
	.type		$str$25,@object
	.size		$str$25,(__unnamed_1 - $str$25)
$str$25:
        /*008d*/ 	.byte	0x28, 0x28, 0x75, 0x69, 0x6e, 0x74, 0x33, 0x32, 0x5f, 0x74, 0x28, 0x74, 0x68, 0x72, 0x65, 0x61
        /*009d*/ 	.byte	0x64, 0x49, 0x64, 0x78, 0x2e, 0x78, 0x29, 0x20, 0x2f, 0x20, 0x33, 0x32, 0x29, 0x20, 0x25, 0x20
        /*00ad*/ 	.byte	0x34, 0x29, 0x20, 0x3d, 0x3d, 0x20, 0x28, 0x28, 0x28, 0x74, 0x6d, 0x65, 0x6d, 0x5f, 0x61, 0x64
        /*00bd*/ 	.byte	0x64, 0x72, 0x20, 0x3e, 0x3e, 0x20, 0x31, 0x36, 0x29, 0x20, 0x2f, 0x20, 0x33, 0x32, 0x29, 0x20
        /*00cd*/ 	.byte	0x25, 0x20, 0x34, 0x29, 0x00
	.type		__unnamed_1,@object
	.size		__unnamed_1,(__unnamed_2 - __unnamed_1)
__unnamed_1:
        /*00d2*/ 	.byte	0x61, 0x75, 0x74, 0x6f, 0x20, 0x63, 0x75, 0x74, 0x65, 0x3a, 0x3a, 0x61, 0x73, 0x5f, 0x70, 0x6f
        /* <DEDUP_REMOVED lines=24> */
        /*0262*/ 	.byte	0x32, 0x30, 0x34, 0x38, 0x3e, 0x3e, 0x3e, 0x3e, 0x5d, 0x00
	.type		__unnamed_2,@object
	.size		__unnamed_2,(.L_2 - __unnamed_2)
__unnamed_2:
        /* <DEDUP_REMOVED lines=42> */
        /*050c*/ 	.byte	0x3e, 0x5d, 0x00
.L_2:


//--------------------- .nv.shared._ZN7cutlass13device_kernelINS_4gemm6kernel13GemmUniversalIN4cute5tupleIJiiiiEEENS1_10collective13CollectiveMmaINS1_35MainloopSm100TmaUmmaWarpSpecializedILi3ELi2ELi4ENS5_IJNS4_1CILi2EEENSA_ILi1EEESC_EEEEENS5_IJNSA_ILi256EEENSA_ILi128EEENSA_ILi64EEEEEENS_10tfloat32_tENS5_IJlSC_lEEESJ_SK_NS4_8TiledMMAINS4_8MMA_AtomIJNS4_23SM100_MMA_TF32_2x1SM_SSISJ_SJ_fLi256ELi128ELNS4_4UMMA5MajorE0ELSP_0ELNSO_7ScaleInE0ELSQ_0EEEEEENS4_6LayoutINS5_IJSC_SC_SC_EEENS5_IJNSA_ILi0EEESV_SV_EEEEENS5_IJNS4_10UnderscoreESY_SY_EEEEENS4_18SM100_TMA_2SM_LOADENS4_14ComposedLayoutINS4_7SwizzleILi3ELi4ELi3EEENS4_18smem_ptr_flag_bitsILi32EEENST_INS5_IJNSA_ILi8EEENSA_ILi32EEEEEENS5_IJS18_SC_EEEEEEEvNS4_8identityES11_S1C_vS1D_EENS_8epilogue10collective18CollectiveEpilogueINS1F_23Sm100TmaWarpSpecializedILi4ELi2ELi16ELb1ELb0EEEJNS5_IJSG_SG_SH_EEENS5_IJNST_ISG_SC_EENST_INSA_ILi16EEESC_EEEEESJ_SK_SJ_SK_NS1F_6fusion15FusionCallbacksIS1J_NS1P_17LinearCombinationISJ_fSJ_fLNS_15FloatRoundStyleE2EEES1K_S1O_JEEENS4_5SM1004TMEM4LOAD26SM100_TMEM_LOAD_32dp32b16xENS4_13SM90_TMA_LOADENS12_INS13_ILi2ELi4ELi3EEES16_NST_INS5_IJS17_S1M_EEENS5_IJS1M_SC_EEEEEEENS4_39AutoVectorizingCopyWithAssumedAlignmentILi128EEENS4_14SM90_TMA_STOREES24_S26_S26_EEEvvEEEEvNT_6ParamsE --------------------------
	.section	.nv.shared._ZN7cutlass13device_kernelINS_4gemm6kernel13GemmUniversalIN4cute5tupleIJiiiiEEENS1_10collective13CollectiveMmaINS1_35MainloopSm100TmaUmmaWarpSpecializedILi3ELi2ELi4ENS5_IJNS4_1CILi2EEENSA_ILi1EEESC_EEEEENS5_IJNSA_ILi256EEENSA_ILi128EEENSA_ILi64EEEEEENS_10tfloat32_tENS5_IJlSC_lEEESJ_SK_NS4_8TiledMMAINS4_8MMA_AtomIJNS4_23SM100_MMA_TF32_2x1SM_SSISJ_SJ_fLi256ELi128ELNS4_4UMMA5MajorE0ELSP_0ELNSO_7ScaleInE0ELSQ_0EEEEEENS4_6LayoutINS5_IJSC_SC_SC_EEENS5_IJNSA_ILi0EEESV_SV_EEEEENS5_IJNS4_10UnderscoreESY_SY_EEEEENS4_18SM100_TMA_2SM_LOADENS4_14ComposedLayoutINS4_7SwizzleILi3ELi4ELi3EEENS4_18smem_ptr_flag_bitsILi32EEENST_INS5_IJNSA_ILi8EEENSA_ILi32EEEEEENS5_IJS18_SC_EEEEEEEvNS4_8identityES11_S1C_vS1D_EENS_8epilogue10collective18CollectiveEpilogueINS1F_23Sm100TmaWarpSpecializedILi4ELi2ELi16ELb1ELb0EEEJNS5_IJSG_SG_SH_EEENS5_IJNST_ISG_SC_EENST_INSA_ILi16EEESC_EEEEESJ_SK_SJ_SK_NS1F_6fusion15FusionCallbacksIS1J_NS1P_17LinearCombinationISJ_fSJ_fLNS_15FloatRoundStyleE2EEES1K_S1O_JEEENS4_5SM1004TMEM4LOAD26SM100_TMEM_LOAD_32dp32b16xENS4_13SM90_TMA_LOADENS12_INS13_ILi2ELi4ELi3EEES16_NST_INS5_IJS17_S1M_EEENS5_IJS1M_SC_EEEEEEENS4_39AutoVectorizingCopyWithAssumedAlignmentILi128EEENS4_14SM90_TMA_STOREES24_S26_S26_EEEvvEEEEvNT_6ParamsE,"aw",@nobits
	.sectionflags	@""
	.align	16
	.zero		1024


//--------------------- .nv.shared.reserved.0     --------------------------
	.section	.nv.shared.reserved.0,"aw",@nobits
	.weak		__nv_reservedSMEM_offset_0_alias
	.size		__nv_reservedSMEM_offset_0_alias, 0, 64
	.other		__nv_reservedSMEM_offset_0_alias,@"STO_CUDA_RESERVED_SHARED STV_DEFAULT"
__nv_reservedSMEM_offset_0_alias:
	.zero		0
.nv.shared.reserved.0:
	.zero		64
	.weak		__nv_reservedSMEM_tcgen05_partition
	.type		__nv_reservedSMEM_tcgen05_partition,@object
	.size		__nv_reservedSMEM_tcgen05_partition,(.L_0 - __nv_reservedSMEM_tcgen05_partition)
__nv_reservedSMEM_tcgen05_partition:
	.zero		32
.L_0:


//--------------------- .nv.global                --------------------------
	.section	.nv.global,"aw",@nobits
.nv.global:
	.type		_ZN40_INTERNAL_1a5e28c9_4_k_cu_1147eacb_102704cute1_E,@object
	.size		_ZN40_INTERNAL_1a5e28c9_4_k_cu_1147eacb_102704cute1_E,(_ZN40_INTERNAL_1a5e28c9_4_k_cu_1147eacb_102704cuda3std3__45__cpo6cbeginE - _ZN40_INTERNAL_1a5e28c9_4_k_cu_1147eacb_102704cute1_E)
_ZN40_INTERNAL_1a5e28c9_4_k_cu_1147eacb_102704cute1_E:
	.zero		1
	.type		_ZN40_INTERNAL_1a5e28c9_4_k_cu_1147eacb_102704cuda3std3__45__cpo6cbeginE,@object
	.size		_ZN40_INTERNAL_1a5e28c9_4_k_cu_1147eacb_102704cuda3std3__45__cpo6cbeginE,(_ZN40_INTERNAL_1a5e28c9_4_k_cu_1147eacb_102704cuda3std3__48in_placeE - _ZN40_INTERNAL_1a5e28c9_4_k_cu_1147eacb_102704cuda3std3__45__cpo6cbeginE)
_ZN40_INTERNAL_1a5e28c9_4_k_cu_1147eacb_102704cuda3std3__45__cpo6cbeginE:
	.zero		1
	.type		_ZN40_INTERNAL_1a5e28c9_4_k_cu_1147eacb_102704cuda3std3__48in_placeE,@object
	.size		_ZN40_INTERNAL_1a5e28c9_4_k_cu_1147eacb_102704cuda3std3__48in_placeE,(_ZN40_INTERNAL_1a5e28c9_4_k_cu_1147eacb_102704cuda3std6ranges3__45__cpo9iter_moveE - _ZN40_INTERNAL_1a5e28c9_4_k_cu_1147eacb_102704cuda3std3__48in_placeE)
_ZN40_INTERNAL_1a5e28c9_4_k_cu_1147eacb_102704cuda3std3__48in_placeE:
	.zero		1
	.type		_ZN40_INTERNAL_1a5e28c9_4_k_cu_1147eacb_102704cuda3std6ranges3__45__cpo9iter_moveE,@object
	.size		_ZN40_INTERNAL_1a5e28c9_4_k_cu_1147eacb_102704cuda3std6ranges3__45__cpo9iter_moveE,(_ZN40_INTERNAL_1a5e28c9_4_k_cu_1147eacb_102704cuda3std3__45__cpo5beginE - _ZN40_INTERNAL_1a5e28c9_4_k_cu_1147eacb_102704cuda3std6ranges3__45__cpo9iter_moveE)
_ZN40_INTERNAL_1a5e28c9_4_k_cu_1147eacb_102704cuda3std6ranges3__45__cpo9iter_moveE:
	.zero		1
	.type		_ZN40_INTERNAL_1a5e28c9_4_k_cu_1147eacb_102704cuda3std3__45__cpo5beginE,@object
	.size		_ZN40_INTERNAL_1a5e28c9_4_k_cu_1147eacb_102704cuda3std3__45__cpo5beginE,(_ZN40_INTERNAL_1a5e28c9_4_k_cu_1147eacb_102704cuda3std3__442_GLOBAL__N__1a5e28c9_4_k_cu_1147eacb_102706ignoreE - _ZN40_INTERNAL_1a5e28c9_4_k_cu_1147eacb_102704cuda3std3__45__cpo5beginE)
_ZN40_INTERNAL_1a5e28c9_4_k_cu_1147eacb_102704cuda3std3__45__cpo5beginE:
	.zero		1
	.type		_ZN40_INTERNAL_1a5e28c9_4_k_cu_1147eacb_102704cuda3std3__442_GLOBAL__N__1a5e28c9_4_k_cu_1147eacb_102706ignoreE,@object
	.size		_ZN40_INTERNAL_1a5e28c9_4_k_cu_1147eacb_102704cuda3std3__442_GLOBAL__N__1a5e28c9_4_k_cu_1147eacb_102706ignoreE,(_ZN40_INTERNAL_1a5e28c9_4_k_cu_1147eacb_102704cute7productE - _ZN40_INTERNAL_1a5e28c9_4_k_cu_1147eacb_102704cuda3std3__442_GLOBAL__N__1a5e28c9_4_k_cu_1147eacb_102706ignoreE)
_ZN40_INTERNAL_1a5e28c9_4_k_cu_1147eacb_102704cuda3std3__442_GLOBAL__N__1a5e28c9_4_k_cu_1147eacb_102706ignoreE:
	.zero		1
	.type		_ZN40_INTERNAL_1a5e28c9_4_k_cu_1147eacb_102704cute7productE,@object
	.size		_ZN40_INTERNAL_1a5e28c9_4_k_cu_1147eacb_102704cute7productE,(_ZN40_INTERNAL_1a5e28c9_4_k_cu_1147eacb_102704cuda3std3__45__cpo3endE - _ZN40_INTERNAL_1a5e28c9_4_k_cu_1147eacb_102704cute7productE)
_ZN40_INTERNAL_1a5e28c9_4_k_cu_1147eacb_102704cute7productE:
	.zero		1
	.type		_ZN40_INTERNAL_1a5e28c9_4_k_cu_1147eacb_102704cuda3std3__45__cpo3endE,@object
	.size		_ZN40_INTERNAL_1a5e28c9_4_k_cu_1147eacb_102704cuda3std3__45__cpo3endE,(_ZN40_INTERNAL_1a5e28c9_4_k_cu_1147eacb_102704cuda3std3__419piecewise_constructE - _ZN40_INTERNAL_1a5e28c9_4_k_cu_1147eacb_102704cuda3std3__45__cpo3endE)
_ZN40_INTERNAL_1a5e28c9_4_k_cu_1147eacb_102704cuda3std3__45__cpo3endE:
	.zero		1
	.type		_ZN40_INTERNAL_1a5e28c9_4_k_cu_1147eacb_102704cuda3std3__419piecewise_constructE,@object
	.size		_ZN40_INTERNAL_1a5e28c9_4_k_cu_1147eacb_102704cuda3std3__419piecewise_constructE,(_ZN40_INTERNAL_1a5e28c9_4_k_cu_1147eacb_102704cuda3std3__45__cpo4cendE - _ZN40_INTERNAL_1a5e28c9_4_k_cu_1147eacb_102704cuda3std3__419piecewise_constructE)
_ZN40_INTERNAL_1a5e28c9_4_k_cu_1147eacb_102704cuda3std3__419piecewise_constructE:
	.zero		1
	.type		_ZN40_INTERNAL_1a5e28c9_4_k_cu_1147eacb_102704cuda3std3__45__cpo4cendE,@object
	.size		_ZN40_INTERNAL_1a5e28c9_4_k_cu_1147eacb_102704cuda3std3__45__cpo4cendE,(_ZN40_INTERNAL_1a5e28c9_4_k_cu_1147eacb_102704cuda3std6ranges3__45__cpo4swapE - _ZN40_INTERNAL_1a5e28c9_4_k_cu_1147eacb_102704cuda3std3__45__cpo4cendE)
_ZN40_INTERNAL_1a5e28c9_4_k_cu_1147eacb_102704cuda3std3__45__cpo4cendE:
	.zero		1
	.type		_ZN40_INTERNAL_1a5e28c9_4_k_cu_1147eacb_102704cuda3std6ranges3__45__cpo4swapE,@object
	.size		_ZN40_INTERNAL_1a5e28c9_4_k_cu_1147eacb_102704cuda3std6ranges3__45__cpo4swapE,(.L_10 - _ZN40_INTERNAL_1a5e28c9_4_k_cu_1147eacb_102704cuda3std6ranges3__45__cpo4swapE)
_ZN40_INTERNAL_1a5e28c9_4_k_cu_1147eacb_102704cuda3std6ranges3__45__cpo4swapE:
	.zero		1
.L_10:


//--------------------- .nv.constant0._ZN7cutlass13device_kernelINS_4gemm6kernel13GemmUniversalIN4cute5tupleIJiiiiEEENS1_10collective13CollectiveMmaINS1_35MainloopSm100TmaUmmaWarpSpecializedILi3ELi2ELi4ENS5_IJNS4_1CILi2EEENSA_ILi1EEESC_EEEEENS5_IJNSA_ILi256EEENSA_ILi128EEENSA_ILi64EEEEEENS_10tfloat32_tENS5_IJlSC_lEEESJ_SK_NS4_8TiledMMAINS4_8MMA_AtomIJNS4_23SM100_MMA_TF32_2x1SM_SSISJ_SJ_fLi256ELi128ELNS4_4UMMA5MajorE0ELSP_0ELNSO_7ScaleInE0ELSQ_0EEEEEENS4_6LayoutINS5_IJSC_SC_SC_EEENS5_IJNSA_ILi0EEESV_SV_EEEEENS5_IJNS4_10UnderscoreESY_SY_EEEEENS4_18SM100_TMA_2SM_LOADENS4_14ComposedLayoutINS4_7SwizzleILi3ELi4ELi3EEENS4_18smem_ptr_flag_bitsILi32EEENST_INS5_IJNSA_ILi8EEENSA_ILi32EEEEEENS5_IJS18_SC_EEEEEEEvNS4_8identityES11_S1C_vS1D_EENS_8epilogue10collective18CollectiveEpilogueINS1F_23Sm100TmaWarpSpecializedILi4ELi2ELi16ELb1ELb0EEEJNS5_IJSG_SG_SH_EEENS5_IJNST_ISG_SC_EENST_INSA_ILi16EEESC_EEEEESJ_SK_SJ_SK_NS1F_6fusion15FusionCallbacksIS1J_NS1P_17LinearCombinationISJ_fSJ_fLNS_15FloatRoundStyleE2EEES1K_S1O_JEEENS4_5SM1004TMEM4LOAD26SM100_TMEM_LOAD_32dp32b16xENS4_13SM90_TMA_LOADENS12_INS13_ILi2ELi4ELi3EEES16_NST_INS5_IJS17_S1M_EEENS5_IJS1M_SC_EEEEEEENS4_39AutoVectorizingCopyWithAssumedAlignmentILi128EEENS4_14SM90_TMA_STOREES24_S26_S26_EEEvvEEEEvNT_6ParamsE --------------------------
	.section	.nv.constant0._ZN7cutlass13device_kernelINS_4gemm6kernel13GemmUniversalIN4cute5tupleIJiiiiEEENS1_10collective13CollectiveMmaINS1_35MainloopSm100TmaUmmaWarpSpecializedILi3ELi2ELi4ENS5_IJNS4_1CILi2EEENSA_ILi1EEESC_EEEEENS5_IJNSA_ILi256EEENSA_ILi128EEENSA_ILi64EEEEEENS_10tfloat32_tENS5_IJlSC_lEEESJ_SK_NS4_8TiledMMAINS4_8MMA_AtomIJNS4_23SM100_MMA_TF32_2x1SM_SSISJ_SJ_fLi256ELi128ELNS4_4UMMA5MajorE0ELSP_0ELNSO_7ScaleInE0ELSQ_0EEEEEENS4_6LayoutINS5_IJSC_SC_SC_EEENS5_IJNSA_ILi0EEESV_SV_EEEEENS5_IJNS4_10UnderscoreESY_SY_EEEEENS4_18SM100_TMA_2SM_LOADENS4_14ComposedLayoutINS4_7SwizzleILi3ELi4ELi3EEENS4_18smem_ptr_flag_bitsILi32EEENST_INS5_IJNSA_ILi8EEENSA_ILi32EEEEEENS5_IJS18_SC_EEEEEEEvNS4_8identityES11_S1C_vS1D_EENS_8epilogue10collective18CollectiveEpilogueINS1F_23Sm100TmaWarpSpecializedILi4ELi2ELi16ELb1ELb0EEEJNS5_IJSG_SG_SH_EEENS5_IJNST_ISG_SC_EENST_INSA_ILi16EEESC_EEEEESJ_SK_SJ_SK_NS1F_6fusion15FusionCallbacksIS1J_NS1P_17LinearCombinationISJ_fSJ_fLNS_15FloatRoundStyleE2EEES1K_S1O_JEEENS4_5SM1004TMEM4LOAD26SM100_TMEM_LOAD_32dp32b16xENS4_13SM90_TMA_LOADENS12_INS13_ILi2ELi4ELi3EEES16_NST_INS5_IJS17_S1M_EEENS5_IJS1M_SC_EEEEEEENS4_39AutoVectorizingCopyWithAssumedAlignmentILi128EEENS4_14SM90_TMA_STOREES24_S26_S26_EEEvvEEEEvNT_6ParamsE,"a",@progbits
	.sectionflags	@""
	.align	4
.nv.constant0._ZN7cutlass13device_kernelINS_4gemm6kernel13GemmUniversalIN4cute5tupleIJiiiiEEENS1_10collective13CollectiveMmaINS1_35MainloopSm100TmaUmmaWarpSpecializedILi3ELi2ELi4ENS5_IJNS4_1CILi2EEENSA_ILi1EEESC_EEEEENS5_IJNSA_ILi256EEENSA_ILi128EEENSA_ILi64EEEEEENS_10tfloat32_tENS5_IJlSC_lEEESJ_SK_NS4_8TiledMMAINS4_8MMA_AtomIJNS4_23SM100_MMA_TF32_2x1SM_SSISJ_SJ_fLi256ELi128ELNS4_4UMMA5MajorE0ELSP_0ELNSO_7ScaleInE0ELSQ_0EEEEEENS4_6LayoutINS5_IJSC_SC_SC_EEENS5_IJNSA_ILi0EEESV_SV_EEEEENS5_IJNS4_10UnderscoreESY_SY_EEEEENS4_18SM100_TMA_2SM_LOADENS4_14ComposedLayoutINS4_7SwizzleILi3ELi4ELi3EEENS4_18smem_ptr_flag_bitsILi32EEENST_INS5_IJNSA_ILi8EEENSA_ILi32EEEEEENS5_IJS18_SC_EEEEEEEvNS4_8identityES11_S1C_vS1D_EENS_8epilogue10collective18CollectiveEpilogueINS1F_23Sm100TmaWarpSpecializedILi4ELi2ELi16ELb1ELb0EEEJNS5_IJSG_SG_SH_EEENS5_IJNST_ISG_SC_EENST_INSA_ILi16EEESC_EEEEESJ_SK_SJ_SK_NS1F_6fusion15FusionCallbacksIS1J_NS1P_17LinearCombinationISJ_fSJ_fLNS_15FloatRoundStyleE2EEES1K_S1O_JEEENS4_5SM1004TMEM4LOAD26SM100_TMEM_LOAD_32dp32b16xENS4_13SM90_TMA_LOADENS12_INS13_ILi2ELi4ELi3EEES16_NST_INS5_IJS17_S1M_EEENS5_IJS1M_SC_EEEEEEENS4_39AutoVectorizingCopyWithAssumedAlignmentILi128EEENS4_14SM90_TMA_STOREES24_S26_S26_EEEvvEEEEvNT_6ParamsE:
	.zero		2944


//--------------------- SYMBOLS --------------------------

	.type		.nv.reservedSmem.offset0,@object
	.size		.nv.reservedSmem.offset0,0x4
	.type		.nv.reservedSmem.cap,@object
	.size		.nv.reservedSmem.cap,0x4
	.type		__assertfail,@function
